//
// Generated by NVIDIA NVVM Compiler
//
// Compiler Build ID: CL-36424714
// Cuda compilation tools, release 13.0, V13.0.88
// Based on NVVM 20.0.0
//

.version 9.0
.target sm_100
.address_size 64

	// .globl	_Z18CalculateHistogramPKhPjj
// _ZZ18CalculateHistogramPKhPjjE10histShared has been demoted
// _ZZ14KoggeStoneScanPjPKjE9cdfShared has been demoted
// _ZZ26KoggeStoneScanDoubleBufferPjPKjE9cdfShared has been demoted
// _ZZ26KoggeStoneScanDoubleBufferPjPKjE12cdfSharedAux has been demoted
// _ZZ13BrentKungScanPjPKjE9cdfShared has been demoted
// _ZZ12NormalizeCdfPjjE11cdfMinIndex has been demoted
// _ZZ12NormalizeCdfPjjE6cdfMin has been demoted
// _ZZ17EqualizeHistogramPhPKhPKjjE9cdfShared has been demoted

.visible .entry _Z18CalculateHistogramPKhPjj(
	.param .u64 .ptr .align 1 _Z18CalculateHistogramPKhPjj_param_0,
	.param .u64 .ptr .align 1 _Z18CalculateHistogramPKhPjj_param_1,
	.param .u32 _Z18CalculateHistogramPKhPjj_param_2
)
{
	.reg .pred 	%p<23>;
	.reg .b32 	%r<148>;
	.reg .b64 	%rd<21>;
	// demoted variable
	.shared .align 4 .b8 _ZZ18CalculateHistogramPKhPjjE10histShared[1024];
	ld.param.u64 	%rd7, [_Z18CalculateHistogramPKhPjj_param_0];
	ld.param.u64 	%rd8, [_Z18CalculateHistogramPKhPjj_param_1];
	ld.param.u32 	%r70, [_Z18CalculateHistogramPKhPjj_param_2];
	cvta.to.global.u64 	%rd1, %rd8;
	mov.u32 	%r147, %tid.x;
	setp.gt.u32 	%p1, %r147, 255;
	@%p1 bra 	$L__BB0_7;
	mov.u32 	%r2, %ntid.x;
	add.s32 	%r71, %r147, %r2;
	max.u32 	%r72, %r71, 256;
	setp.lt.u32 	%p2, %r71, 256;
	selp.u32 	%r73, 1, 0, %p2;
	add.s32 	%r74, %r71, %r73;
	sub.s32 	%r75, %r72, %r74;
	div.u32 	%r76, %r75, %r2;
	add.s32 	%r3, %r76, %r73;
	and.b32  	%r77, %r3, 3;
	setp.eq.s32 	%p3, %r77, 3;
	mov.u32 	%r132, %r147;
	@%p3 bra 	$L__BB0_4;
	add.s32 	%r78, %r3, 1;
	and.b32  	%r79, %r78, 3;
	shl.b32 	%r80, %r147, 2;
	mov.u32 	%r81, _ZZ18CalculateHistogramPKhPjjE10histShared;
	add.s32 	%r129, %r81, %r80;
	shl.b32 	%r5, %r2, 2;
	neg.s32 	%r128, %r79;
	mad.lo.s32 	%r132, %r2, %r79, %r147;
$L__BB0_3:
	.pragma "nounroll";
	mov.b32 	%r82, 0;
	st.shared.u32 	[%r129], %r82;
	add.s32 	%r129, %r129, %r5;
	add.s32 	%r128, %r128, 1;
	setp.ne.s32 	%p4, %r128, 0;
	@%p4 bra 	$L__BB0_3;
$L__BB0_4:
	setp.lt.u32 	%p5, %r3, 3;
	@%p5 bra 	$L__BB0_7;
	shl.b32 	%r13, %r2, 2;
	shl.b32 	%r83, %r132, 2;
	mov.u32 	%r84, _ZZ18CalculateHistogramPKhPjjE10histShared;
	add.s32 	%r131, %r84, %r83;
	shl.b32 	%r15, %r2, 4;
	shl.b32 	%r16, %r2, 3;
	mul.lo.s32 	%r17, %r2, 12;
$L__BB0_6:
	mov.b32 	%r85, 0;
	st.shared.u32 	[%r131], %r85;
	add.s32 	%r86, %r131, %r13;
	st.shared.u32 	[%r86], %r85;
	add.s32 	%r87, %r131, %r16;
	st.shared.u32 	[%r87], %r85;
	add.s32 	%r88, %r131, %r17;
	st.shared.u32 	[%r88], %r85;
	add.s32 	%r132, %r132, %r13;
	add.s32 	%r131, %r131, %r15;
	setp.lt.u32 	%p6, %r132, 256;
	@%p6 bra 	$L__BB0_6;
$L__BB0_7:
	bar.sync 	0;
	mov.u32 	%r91, %ctaid.x;
	mov.u32 	%r22, %ntid.x;
	mad.lo.s32 	%r133, %r91, %r22, %r147;
	setp.ge.u32 	%p7, %r133, %r70;
	mov.b32 	%r134, 256;
	mov.b32 	%r135, 0;
	@%p7 bra 	$L__BB0_14;
	mov.u32 	%r94, %nctaid.x;
	mul.lo.s32 	%r24, %r22, %r94;
	cvta.to.global.u64 	%rd2, %rd7;
	mov.b32 	%r135, 0;
	mov.b32 	%r134, 256;
$L__BB0_9:
	mov.u32 	%r27, %r135;
	mov.u32 	%r26, %r134;
	cvt.u64.u32 	%rd9, %r133;
	add.s64 	%rd10, %rd2, %rd9;
	ld.global.u8 	%r134, [%rd10];
	setp.eq.s32 	%p8, %r26, %r134;
	@%p8 bra 	$L__BB0_12;
	setp.eq.s32 	%p9, %r26, 256;
	mov.b32 	%r135, 1;
	@%p9 bra 	$L__BB0_13;
	shl.b32 	%r97, %r26, 2;
	mov.u32 	%r98, _ZZ18CalculateHistogramPKhPjjE10histShared;
	add.s32 	%r99, %r98, %r97;
	atom.shared.add.u32 	%r100, [%r99], %r27;
	bra.uni 	$L__BB0_13;
$L__BB0_12:
	add.s32 	%r135, %r27, 1;
	mov.u32 	%r134, %r26;
$L__BB0_13:
	add.s32 	%r133, %r133, %r24;
	setp.lt.u32 	%p10, %r133, %r70;
	@%p10 bra 	$L__BB0_9;
$L__BB0_14:
	setp.eq.s32 	%p11, %r135, 0;
	@%p11 bra 	$L__BB0_16;
	shl.b32 	%r101, %r134, 2;
	mov.u32 	%r102, _ZZ18CalculateHistogramPKhPjjE10histShared;
	add.s32 	%r103, %r102, %r101;
	atom.shared.add.u32 	%r104, [%r103], %r135;
$L__BB0_16:
	setp.gt.u32 	%p12, %r147, 255;
	bar.sync 	0;
	@%p12 bra 	$L__BB0_33;
	add.s32 	%r105, %r147, %r22;
	max.u32 	%r106, %r105, 256;
	setp.lt.u32 	%p13, %r105, 256;
	selp.u32 	%r107, 1, 0, %p13;
	add.s32 	%r108, %r105, %r107;
	sub.s32 	%r109, %r106, %r108;
	div.u32 	%r110, %r109, %r22;
	add.s32 	%r35, %r110, %r107;
	and.b32  	%r111, %r35, 3;
	setp.eq.s32 	%p14, %r111, 3;
	@%p14 bra 	$L__BB0_22;
	add.s32 	%r112, %r35, 1;
	and.b32  	%r113, %r112, 3;
	mul.wide.u32 	%rd11, %r147, 4;
	add.s64 	%rd20, %rd1, %rd11;
	mul.wide.u32 	%rd4, %r22, 4;
	shl.b32 	%r114, %r147, 2;
	mov.u32 	%r115, _ZZ18CalculateHistogramPKhPjjE10histShared;
	add.s32 	%r141, %r115, %r114;
	shl.b32 	%r37, %r22, 2;
	neg.s32 	%r140, %r113;
	mad.lo.s32 	%r147, %r22, %r113, %r147;
$L__BB0_19:
	.pragma "nounroll";
	ld.shared.u32 	%r42, [%r141];
	setp.eq.s32 	%p15, %r42, 0;
	@%p15 bra 	$L__BB0_21;
	atom.global.add.u32 	%r116, [%rd20], %r42;
$L__BB0_21:
	add.s64 	%rd20, %rd20, %rd4;
	add.s32 	%r141, %r141, %r37;
	add.s32 	%r140, %r140, 1;
	setp.ne.s32 	%p16, %r140, 0;
	@%p16 bra 	$L__BB0_19;
$L__BB0_22:
	setp.lt.u32 	%p17, %r35, 3;
	@%p17 bra 	$L__BB0_33;
	shl.b32 	%r117, %r22, 1;
	add.s32 	%r146, %r147, %r117;
	shl.b32 	%r47, %r22, 2;
	mad.lo.s32 	%r145, %r22, 3, %r147;
	add.s32 	%r144, %r22, %r147;
	shl.b32 	%r118, %r147, 2;
	mov.u32 	%r119, _ZZ18CalculateHistogramPKhPjjE10histShared;
	add.s32 	%r143, %r119, %r118;
	shl.b32 	%r51, %r22, 4;
	shl.b32 	%r52, %r22, 3;
	mul.lo.s32 	%r53, %r22, 12;
$L__BB0_24:
	ld.shared.u32 	%r59, [%r143];
	setp.eq.s32 	%p18, %r59, 0;
	@%p18 bra 	$L__BB0_26;
	mul.wide.u32 	%rd12, %r147, 4;
	add.s64 	%rd13, %rd1, %rd12;
	atom.global.add.u32 	%r120, [%rd13], %r59;
$L__BB0_26:
	add.s32 	%r121, %r143, %r47;
	ld.shared.u32 	%r60, [%r121];
	setp.eq.s32 	%p19, %r60, 0;
	@%p19 bra 	$L__BB0_28;
	mul.wide.u32 	%rd14, %r144, 4;
	add.s64 	%rd15, %rd1, %rd14;
	atom.global.add.u32 	%r122, [%rd15], %r60;
$L__BB0_28:
	add.s32 	%r61, %r147, %r22;
	add.s32 	%r123, %r143, %r52;
	ld.shared.u32 	%r62, [%r123];
	setp.eq.s32 	%p20, %r62, 0;
	@%p20 bra 	$L__BB0_30;
	mul.wide.u32 	%rd16, %r146, 4;
	add.s64 	%rd17, %rd1, %rd16;
	atom.global.add.u32 	%r124, [%rd17], %r62;
$L__BB0_30:
	add.s32 	%r63, %r61, %r22;
	add.s32 	%r125, %r143, %r53;
	ld.shared.u32 	%r64, [%r125];
	setp.eq.s32 	%p21, %r64, 0;
	@%p21 bra 	$L__BB0_32;
	mul.wide.u32 	%rd18, %r145, 4;
	add.s64 	%rd19, %rd1, %rd18;
	atom.global.add.u32 	%r126, [%rd19], %r64;
$L__BB0_32:
	add.s32 	%r127, %r63, %r22;
	add.s32 	%r147, %r127, %r22;
	add.s32 	%r146, %r146, %r47;
	add.s32 	%r145, %r145, %r47;
	add.s32 	%r144, %r144, %r47;
	add.s32 	%r143, %r143, %r51;
	setp.lt.u32 	%p22, %r147, 256;
	@%p22 bra 	$L__BB0_24;
$L__BB0_33:
	ret;

}
	// .globl	_Z14KoggeStoneScanPjPKj
.visible .entry _Z14KoggeStoneScanPjPKj(
	.param .u64 .ptr .align 1 _Z14KoggeStoneScanPjPKj_param_0,
	.param .u64 .ptr .align 1 _Z14KoggeStoneScanPjPKj_param_1
)
{
	.reg .pred 	%p<7>;
	.reg .b32 	%r<24>;
	.reg .b64 	%rd<9>;
	// demoted variable
	.shared .align 4 .b8 _ZZ14KoggeStoneScanPjPKjE9cdfShared[1024];
	ld.param.u64 	%rd1, [_Z14KoggeStoneScanPjPKj_param_0];
	ld.param.u64 	%rd2, [_Z14KoggeStoneScanPjPKj_param_1];
	mov.u32 	%r9, %ctaid.x;
	mov.u32 	%r1, %ntid.x;
	mov.u32 	%r2, %tid.x;
	mad.lo.s32 	%r3, %r9, %r1, %r2;
	setp.gt.u32 	%p1, %r3, 255;
	shl.b32 	%r10, %r2, 2;
	mov.u32 	%r11, _ZZ14KoggeStoneScanPjPKjE9cdfShared;
	add.s32 	%r4, %r11, %r10;
	@%p1 bra 	$L__BB1_2;
	cvta.to.global.u64 	%rd3, %rd2;
	mul.wide.u32 	%rd4, %r3, 4;
	add.s64 	%rd5, %rd3, %rd4;
	ld.global.u32 	%r12, [%rd5];
	st.shared.u32 	[%r4], %r12;
$L__BB1_2:
	setp.lt.u32 	%p2, %r1, 2;
	@%p2 bra 	$L__BB1_9;
	mov.b32 	%r22, 1;
$L__BB1_4:
	bar.sync 	0;
	setp.lt.u32 	%p3, %r2, %r22;
	mov.b32 	%r23, 0;
	@%p3 bra 	$L__BB1_6;
	sub.s32 	%r15, %r2, %r22;
	shl.b32 	%r16, %r15, 2;
	add.s32 	%r18, %r11, %r16;
	ld.shared.u32 	%r23, [%r18];
$L__BB1_6:
	setp.lt.u32 	%p4, %r2, %r22;
	bar.sync 	0;
	@%p4 bra 	$L__BB1_8;
	ld.shared.u32 	%r19, [%r4];
	add.s32 	%r20, %r19, %r23;
	st.shared.u32 	[%r4], %r20;
$L__BB1_8:
	shl.b32 	%r22, %r22, 1;
	setp.lt.u32 	%p5, %r22, %r1;
	@%p5 bra 	$L__BB1_4;
$L__BB1_9:
	setp.gt.u32 	%p6, %r3, 255;
	@%p6 bra 	$L__BB1_11;
	ld.shared.u32 	%r21, [%r4];
	cvta.to.global.u64 	%rd6, %rd1;
	mul.wide.u32 	%rd7, %r3, 4;
	add.s64 	%rd8, %rd6, %rd7;
	st.global.u32 	[%rd8], %r21;
$L__BB1_11:
	ret;

}
	// .globl	_Z26KoggeStoneScanDoubleBufferPjPKj
.visible .entry _Z26KoggeStoneScanDoubleBufferPjPKj(
	.param .u64 .ptr .align 1 _Z26KoggeStoneScanDoubleBufferPjPKj_param_0,
	.param .u64 .ptr .align 1 _Z26KoggeStoneScanDoubleBufferPjPKj_param_1
)
{
	.reg .pred 	%p<6>;
	.reg .b32 	%r<40>;
	.reg .b64 	%rd<9>;
	// demoted variable
	.shared .align 4 .b8 _ZZ26KoggeStoneScanDoubleBufferPjPKjE9cdfShared[1024];
	// demoted variable
	.shared .align 4 .b8 _ZZ26KoggeStoneScanDoubleBufferPjPKjE12cdfSharedAux[1024];
	ld.param.u64 	%rd1, [_Z26KoggeStoneScanDoubleBufferPjPKj_param_0];
	ld.param.u64 	%rd2, [_Z26KoggeStoneScanDoubleBufferPjPKj_param_1];
	mov.u32 	%r1, %tid.x;
	mov.u32 	%r12, %ctaid.x;
	mov.u32 	%r2, %ntid.x;
	mad.lo.s32 	%r3, %r12, %r2, %r1;
	setp.gt.u32 	%p1, %r3, 255;
	@%p1 bra 	$L__BB2_2;
	cvta.to.global.u64 	%rd3, %rd2;
	mul.wide.u32 	%rd4, %r3, 4;
	add.s64 	%rd5, %rd3, %rd4;
	ld.global.u32 	%r13, [%rd5];
	shl.b32 	%r14, %r1, 2;
	mov.u32 	%r15, _ZZ26KoggeStoneScanDoubleBufferPjPKjE9cdfShared;
	add.s32 	%r16, %r15, %r14;
	st.shared.u32 	[%r16], %r13;
$L__BB2_2:
	setp.lt.u32 	%p2, %r2, 2;
	mov.u32 	%r39, _ZZ26KoggeStoneScanDoubleBufferPjPKjE12cdfSharedAux;
	@%p2 bra 	$L__BB2_8;
	mov.u32 	%r37, _ZZ26KoggeStoneScanDoubleBufferPjPKjE9cdfShared;
	mov.u32 	%r36, _ZZ26KoggeStoneScanDoubleBufferPjPKjE12cdfSharedAux;
	mov.b32 	%r35, 1;
$L__BB2_4:
	mov.u32 	%r39, %r37;
	mov.u32 	%r37, %r36;
	bar.sync 	0;
	setp.lt.u32 	%p3, %r1, %r35;
	@%p3 bra 	$L__BB2_6;
	shl.b32 	%r21, %r1, 2;
	add.s32 	%r22, %r39, %r21;
	ld.shared.u32 	%r23, [%r22];
	sub.s32 	%r24, %r1, %r35;
	shl.b32 	%r25, %r24, 2;
	add.s32 	%r26, %r39, %r25;
	ld.shared.u32 	%r27, [%r26];
	add.s32 	%r38, %r27, %r23;
	bra.uni 	$L__BB2_7;
$L__BB2_6:
	shl.b32 	%r28, %r1, 2;
	add.s32 	%r29, %r39, %r28;
	ld.shared.u32 	%r38, [%r29];
$L__BB2_7:
	shl.b32 	%r30, %r1, 2;
	add.s32 	%r31, %r37, %r30;
	st.shared.u32 	[%r31], %r38;
	shl.b32 	%r35, %r35, 1;
	setp.lt.u32 	%p4, %r35, %r2;
	mov.u32 	%r36, %r39;
	@%p4 bra 	$L__BB2_4;
$L__BB2_8:
	setp.gt.u32 	%p5, %r3, 255;
	@%p5 bra 	$L__BB2_10;
	shl.b32 	%r32, %r1, 2;
	add.s32 	%r33, %r39, %r32;
	ld.shared.u32 	%r34, [%r33];
	cvta.to.global.u64 	%rd6, %rd1;
	mul.wide.u32 	%rd7, %r3, 4;
	add.s64 	%rd8, %rd6, %rd7;
	st.global.u32 	[%rd8], %r34;
$L__BB2_10:
	ret;

}
	// .globl	_Z13BrentKungScanPjPKj
.visible .entry _Z13BrentKungScanPjPKj(
	.param .u64 .ptr .align 1 _Z13BrentKungScanPjPKj_param_0,
	.param .u64 .ptr .align 1 _Z13BrentKungScanPjPKj_param_1
)
{
	.reg .pred 	%p<10>;
	.reg .b32 	%r<47>;
	.reg .b64 	%rd<13>;
	// demoted variable
	.shared .align 4 .b8 _ZZ13BrentKungScanPjPKjE9cdfShared[1024];
	ld.param.u64 	%rd3, [_Z13BrentKungScanPjPKj_param_0];
	ld.param.u64 	%rd4, [_Z13BrentKungScanPjPKj_param_1];
	cvta.to.global.u64 	%rd1, %rd3;
	cvta.to.global.u64 	%rd2, %rd4;
	mov.u32 	%r14, %ctaid.x;
	mov.u32 	%r46, %ntid.x;
	mul.lo.s32 	%r15, %r14, %r46;
	shl.b32 	%r16, %r15, 1;
	mov.u32 	%r2, %tid.x;
	add.s32 	%r3, %r16, %r2;
	setp.gt.u32 	%p1, %r3, 255;
	shl.b32 	%r17, %r2, 2;
	mov.u32 	%r18, _ZZ13BrentKungScanPjPKjE9cdfShared;
	add.s32 	%r4, %r18, %r17;
	@%p1 bra 	$L__BB3_2;
	mul.wide.u32 	%rd5, %r3, 4;
	add.s64 	%rd6, %rd2, %rd5;
	ld.global.u32 	%r19, [%rd6];
	st.shared.u32 	[%r4], %r19;
$L__BB3_2:
	add.s32 	%r5, %r3, %r46;
	setp.gt.u32 	%p2, %r5, 255;
	shl.b32 	%r20, %r46, 2;
	add.s32 	%r6, %r4, %r20;
	@%p2 bra 	$L__BB3_4;
	mul.wide.u32 	%rd7, %r5, 4;
	add.s64 	%rd8, %rd2, %rd7;
	ld.global.u32 	%r21, [%rd8];
	st.shared.u32 	[%r6], %r21;
$L__BB3_4:
	shl.b32 	%r23, %r2, 1;
	add.s32 	%r7, %r23, 2;
	mov.b32 	%r45, 1;
$L__BB3_5:
	bar.sync 	0;
	mul.lo.s32 	%r9, %r45, %r7;
	setp.gt.u32 	%p3, %r9, 256;
	@%p3 bra 	$L__BB3_7;
	sub.s32 	%r24, %r9, %r45;
	shl.b32 	%r25, %r24, 2;
	add.s32 	%r27, %r18, %r25;
	ld.shared.u32 	%r28, [%r27+-4];
	shl.b32 	%r29, %r45, 2;
	add.s32 	%r30, %r27, %r29;
	ld.shared.u32 	%r31, [%r30+-4];
	add.s32 	%r32, %r31, %r28;
	st.shared.u32 	[%r30+-4], %r32;
$L__BB3_7:
	shl.b32 	%r45, %r45, 1;
	setp.gt.u32 	%p4, %r45, %r46;
	@%p4 bra 	$L__BB3_8;
	bra.uni 	$L__BB3_5;
$L__BB3_8:
	setp.lt.u32 	%p5, %r46, 2;
	@%p5 bra 	$L__BB3_12;
$L__BB3_9:
	shr.u32 	%r12, %r46, 1;
	bar.sync 	0;
	mul.lo.s32 	%r13, %r7, %r12;
	add.s32 	%r33, %r13, %r12;
	add.s32 	%r34, %r33, -1;
	setp.gt.u32 	%p6, %r34, 255;
	@%p6 bra 	$L__BB3_11;
	shl.b32 	%r35, %r13, 2;
	add.s32 	%r37, %r18, %r35;
	ld.shared.u32 	%r38, [%r37+-4];
	shl.b32 	%r39, %r12, 2;
	add.s32 	%r40, %r37, %r39;
	ld.shared.u32 	%r41, [%r40+-4];
	add.s32 	%r42, %r41, %r38;
	st.shared.u32 	[%r40+-4], %r42;
$L__BB3_11:
	setp.gt.u32 	%p7, %r46, 3;
	mov.u32 	%r46, %r12;
	@%p7 bra 	$L__BB3_9;
$L__BB3_12:
	setp.gt.u32 	%p8, %r3, 255;
	bar.sync 	0;
	@%p8 bra 	$L__BB3_14;
	ld.shared.u32 	%r43, [%r4];
	mul.wide.u32 	%rd9, %r3, 4;
	add.s64 	%rd10, %rd1, %rd9;
	st.global.u32 	[%rd10], %r43;
$L__BB3_14:
	setp.gt.u32 	%p9, %r5, 255;
	@%p9 bra 	$L__BB3_16;
	ld.shared.u32 	%r44, [%r6];
	mul.wide.u32 	%rd11, %r5, 4;
	add.s64 	%rd12, %rd1, %rd11;
	st.global.u32 	[%rd12], %r44;
$L__BB3_16:
	ret;

}
	// .globl	_Z12NormalizeCdfPjj
.visible .entry _Z12NormalizeCdfPjj(
	.param .u64 .ptr .align 1 _Z12NormalizeCdfPjj_param_0,
	.param .u32 _Z12NormalizeCdfPjj_param_1
)
{
	.reg .pred 	%p<6>;
	.reg .b32 	%r<15>;
	.reg .b64 	%rd<7>;
	// demoted variable
	.shared .align 4 .u32 _ZZ12NormalizeCdfPjjE11cdfMinIndex;
	// demoted variable
	.shared .align 4 .u32 _ZZ12NormalizeCdfPjjE6cdfMin;
	ld.param.u64 	%rd3, [_Z12NormalizeCdfPjj_param_0];
	ld.param.u32 	%r2, [_Z12NormalizeCdfPjj_param_1];
	cvta.to.global.u64 	%rd1, %rd3;
	mov.u32 	%r1, %tid.x;
	setp.ne.s32 	%p1, %r1, 0;
	@%p1 bra 	$L__BB4_2;
	mov.b32 	%r3, 256;
	st.shared.u32 	[_ZZ12NormalizeCdfPjjE11cdfMinIndex], %r3;
$L__BB4_2:
	bar.sync 	0;
	setp.gt.u32 	%p2, %r1, 255;
	mul.wide.u32 	%rd4, %r1, 4;
	add.s64 	%rd2, %rd1, %rd4;
	@%p2 bra 	$L__BB4_5;
	ld.global.u32 	%r4, [%rd2];
	setp.eq.s32 	%p3, %r4, 0;
	@%p3 bra 	$L__BB4_5;
	atom.shared.min.u32 	%r5, [_ZZ12NormalizeCdfPjjE11cdfMinIndex], %r1;
$L__BB4_5:
	setp.ne.s32 	%p4, %r1, 0;
	bar.sync 	0;
	@%p4 bra 	$L__BB4_7;
	ld.shared.u32 	%r6, [_ZZ12NormalizeCdfPjjE11cdfMinIndex];
	mul.wide.u32 	%rd5, %r6, 4;
	add.s64 	%rd6, %rd1, %rd5;
	ld.global.u32 	%r7, [%rd6];
	st.shared.u32 	[_ZZ12NormalizeCdfPjjE6cdfMin], %r7;
$L__BB4_7:
	setp.gt.u32 	%p5, %r1, 255;
	bar.sync 	0;
	@%p5 bra 	$L__BB4_9;
	ld.global.u32 	%r8, [%rd2];
	ld.shared.u32 	%r9, [_ZZ12NormalizeCdfPjjE6cdfMin];
	sub.s32 	%r10, %r8, %r9;
	sub.s32 	%r11, %r2, %r9;
	shr.u32 	%r12, %r11, 1;
	mad.lo.s32 	%r13, %r10, 255, %r12;
	div.u32 	%r14, %r13, %r11;
	st.global.u32 	[%rd2], %r14;
$L__BB4_9:
	ret;

}
	// .globl	_Z17EqualizeHistogramPhPKhPKjj
.visible .entry _Z17EqualizeHistogramPhPKhPKjj(
	.param .u64 .ptr .align 1 _Z17EqualizeHistogramPhPKhPKjj_param_0,
	.param .u64 .ptr .align 1 _Z17EqualizeHistogramPhPKhPKjj_param_1,
	.param .u64 .ptr .align 1 _Z17EqualizeHistogramPhPKhPKjj_param_2,
	.param .u32 _Z17EqualizeHistogramPhPKhPKjj_param_3
)
{
	.reg .pred 	%p<9>;
	.reg .b16 	%rs<2>;
	.reg .b32 	%r<77>;
	.reg .b64 	%rd<24>;
	// demoted variable
	.shared .align 4 .b8 _ZZ17EqualizeHistogramPhPKhPKjjE9cdfShared[1024];
	ld.param.u64 	%rd8, [_Z17EqualizeHistogramPhPKhPKjj_param_0];
	ld.param.u64 	%rd9, [_Z17EqualizeHistogramPhPKhPKjj_param_1];
	ld.param.u64 	%rd10, [_Z17EqualizeHistogramPhPKhPKjj_param_2];
	ld.param.u32 	%r36, [_Z17EqualizeHistogramPhPKhPKjj_param_3];
	cvta.to.global.u64 	%rd1, %rd10;
	mov.u32 	%r1, %tid.x;
	setp.gt.u32 	%p1, %r1, 255;
	@%p1 bra 	$L__BB5_7;
	mov.u32 	%r2, %ntid.x;
	add.s32 	%r37, %r1, %r2;
	max.u32 	%r38, %r37, 256;
	setp.lt.u32 	%p2, %r37, 256;
	selp.u32 	%r39, 1, 0, %p2;
	add.s32 	%r40, %r37, %r39;
	sub.s32 	%r41, %r38, %r40;
	div.u32 	%r42, %r41, %r2;
	add.s32 	%r3, %r42, %r39;
	and.b32  	%r43, %r3, 3;
	setp.eq.s32 	%p3, %r43, 3;
	mov.u32 	%r75, %r1;
	@%p3 bra 	$L__BB5_4;
	add.s32 	%r44, %r3, 1;
	and.b32  	%r45, %r44, 3;
	shl.b32 	%r46, %r1, 2;
	mov.u32 	%r47, _ZZ17EqualizeHistogramPhPKhPKjjE9cdfShared;
	add.s32 	%r69, %r47, %r46;
	shl.b32 	%r5, %r2, 2;
	mul.wide.u32 	%rd11, %r1, 4;
	add.s64 	%rd23, %rd1, %rd11;
	mul.wide.u32 	%rd3, %r2, 4;
	neg.s32 	%r68, %r45;
	mad.lo.s32 	%r75, %r2, %r45, %r1;
$L__BB5_3:
	.pragma "nounroll";
	ld.global.u32 	%r48, [%rd23];
	st.shared.u32 	[%r69], %r48;
	add.s32 	%r69, %r69, %r5;
	add.s64 	%rd23, %rd23, %rd3;
	add.s32 	%r68, %r68, 1;
	setp.ne.s32 	%p4, %r68, 0;
	@%p4 bra 	$L__BB5_3;
$L__BB5_4:
	setp.lt.u32 	%p5, %r3, 3;
	@%p5 bra 	$L__BB5_7;
	shl.b32 	%r49, %r2, 1;
	add.s32 	%r74, %r75, %r49;
	shl.b32 	%r14, %r2, 2;
	mad.lo.s32 	%r73, %r2, 3, %r75;
	add.s32 	%r72, %r2, %r75;
	shl.b32 	%r50, %r75, 2;
	mov.u32 	%r51, _ZZ17EqualizeHistogramPhPKhPKjjE9cdfShared;
	add.s32 	%r71, %r51, %r50;
	shl.b32 	%r18, %r2, 4;
	shl.b32 	%r19, %r2, 3;
	mul.lo.s32 	%r20, %r2, 12;
$L__BB5_6:
	mul.wide.u32 	%rd12, %r75, 4;
	add.s64 	%rd13, %rd1, %rd12;
	ld.global.u32 	%r52, [%rd13];
	st.shared.u32 	[%r71], %r52;
	add.s32 	%r53, %r75, %r2;
	mul.wide.u32 	%rd14, %r72, 4;
	add.s64 	%rd15, %rd1, %rd14;
	ld.global.u32 	%r54, [%rd15];
	add.s32 	%r55, %r71, %r14;
	st.shared.u32 	[%r55], %r54;
	add.s32 	%r56, %r53, %r2;
	mul.wide.u32 	%rd16, %r74, 4;
	add.s64 	%rd17, %rd1, %rd16;
	ld.global.u32 	%r57, [%rd17];
	add.s32 	%r58, %r71, %r19;
	st.shared.u32 	[%r58], %r57;
	add.s32 	%r59, %r56, %r2;
	mul.wide.u32 	%rd18, %r73, 4;
	add.s64 	%rd19, %rd1, %rd18;
	ld.global.u32 	%r60, [%rd19];
	add.s32 	%r61, %r71, %r20;
	st.shared.u32 	[%r61], %r60;
	add.s32 	%r75, %r59, %r2;
	add.s32 	%r74, %r74, %r14;
	add.s32 	%r73, %r73, %r14;
	add.s32 	%r72, %r72, %r14;
	add.s32 	%r71, %r71, %r18;
	setp.lt.u32 	%p6, %r75, 256;
	@%p6 bra 	$L__BB5_6;
$L__BB5_7:
	bar.sync 	0;
	mov.u32 	%r62, %ctaid.x;
	mov.u32 	%r31, %ntid.x;
	mad.lo.s32 	%r76, %r62, %r31, %r1;
	setp.ge.u32 	%p7, %r76, %r36;
	@%p7 bra 	$L__BB5_10;
	mov.u32 	%r63, %nctaid.x;
	mul.lo.s32 	%r33, %r31, %r63;
	cvta.to.global.u64 	%rd6, %rd9;
	cvta.to.global.u64 	%rd7, %rd8;
	mov.u32 	%r65, _ZZ17EqualizeHistogramPhPKhPKjjE9cdfShared;
$L__BB5_9:
	cvt.u64.u32 	%rd20, %r76;
	add.s64 	%rd21, %rd6, %rd20;
	ld.global.u8 	%rs1, [%rd21];
	mul.wide.u16 	%r64, %rs1, 4;
	add.s32 	%r66, %r65, %r64;
	ld.shared.u32 	%r67, [%r66];
	add.s64 	%rd22, %rd7, %rd20;
	st.global.u8 	[%rd22], %r67;
	add.s32 	%r76, %r76, %r33;
	setp.lt.u32 	%p8, %r76, %r36;
	@%p8 bra 	$L__BB5_9;
$L__BB5_10:
	ret;

}


// ===== COMPILED SASS (sm_100) =====

	.target	sm_100

	.elftype	@"ET_EXEC"


//--------------------- .note.nv.tkinfo           --------------------------
	.section	.note.nv.tkinfo,"",@"SHT_NOTE"
	.sectionflags	@"SHF_NOTE_NV_TKINFO"
	.tkinfo
        /*0018*/ 	.word	0x00000002
        /*0030*/ 	.string	""
        /*0030*/ 	.string	"ptxas"
        /*0030*/ 	.string	"Cuda compilation tools, release 13.0, V13.0.88"
        /*0030*/ 	.string	"Build cuda_13.0.r13.0/compiler.36424714_0"
        /*0030*/ 	.string	"-arch sm_100 -m 64 "



//--------------------- .note.nv.cuinfo           --------------------------
	.section	.note.nv.cuinfo,"",@"SHT_NOTE"
	.sectionflags	@"SHF_NOTE_NV_CUINFO"
        /*0018*/ 	.short	0x0002
        /*001a*/ 	.short	0x0064
        /*001c*/ 	.short	0x0082
	.zero		2


//--------------------- .nv.info                  --------------------------
	.section	.nv.info,"",@"SHT_CUDA_INFO"
	.align	4


	//----- nvinfo : EIATTR_REGCOUNT
	.align		4
        /*0000*/ 	.byte	0x04, 0x2f
        /*0002*/ 	.short	(.L_1 - .L_0)
	.align		4
.L_0:
        /*0004*/ 	.word	index@(_Z18CalculateHistogramPKhPjj)
        /*0008*/ 	.word	0x00000014


	//----- nvinfo : EIATTR_FRAME_SIZE
	.align		4
.L_1:
        /*000c*/ 	.byte	0x04, 0x11
        /*000e*/ 	.short	(.L_3 - .L_2)
	.align		4
.L_2:
        /*0010*/ 	.word	index@(_Z18CalculateHistogramPKhPjj)
        /*0014*/ 	.word	0x00000000


	//----- nvinfo : EIATTR_REGCOUNT
	.align		4
.L_3:
        /*0018*/ 	.byte	0x04, 0x2f
        /*001a*/ 	.short	(.L_5 - .L_4)
	.align		4
.L_4:
        /*001c*/ 	.word	index@(_Z14KoggeStoneScanPjPKj)
        /*0020*/ 	.word	0x0000000c


	//----- nvinfo : EIATTR_FRAME_SIZE
	.align		4
.L_5:
        /*0024*/ 	.byte	0x04, 0x11
        /*0026*/ 	.short	(.L_7 - .L_6)
	.align		4
.L_6:
        /*0028*/ 	.word	index@(_Z14KoggeStoneScanPjPKj)
        /*002c*/ 	.word	0x00000000


	//----- nvinfo : EIATTR_REGCOUNT
	.align		4
.L_7:
        /*0030*/ 	.byte	0x04, 0x2f
        /*0032*/ 	.short	(.L_9 - .L_8)
	.align		4
.L_8:
        /*0034*/ 	.word	index@(_Z26KoggeStoneScanDoubleBufferPjPKj)
        /*0038*/ 	.word	0x0000000e


	//----- nvinfo : EIATTR_FRAME_SIZE
	.align		4
.L_9:
        /*003c*/ 	.byte	0x04, 0x11
        /*003e*/ 	.short	(.L_11 - .L_10)
	.align		4
.L_10:
        /*0040*/ 	.word	index@(_Z26KoggeStoneScanDoubleBufferPjPKj)
        /*0044*/ 	.word	0x00000000


	//----- nvinfo : EIATTR_REGCOUNT
	.align		4
.L_11:
        /*0048*/ 	.byte	0x04, 0x2f
        /*004a*/ 	.short	(.L_13 - .L_12)
	.align		4
.L_12:
        /*004c*/ 	.word	index@(_Z13BrentKungScanPjPKj)
        /*0050*/ 	.word	0x0000000f


	//----- nvinfo : EIATTR_FRAME_SIZE
	.align		4
.L_13:
        /*0054*/ 	.byte	0x04, 0x11
        /*0056*/ 	.short	(.L_15 - .L_14)
	.align		4
.L_14:
        /*0058*/ 	.word	index@(_Z13BrentKungScanPjPKj)
        /*005c*/ 	.word	0x00000000


	//----- nvinfo : EIATTR_REGCOUNT
	.align		4
.L_15:
        /*0060*/ 	.byte	0x04, 0x2f
        /*0062*/ 	.short	(.L_17 - .L_16)
	.align		4
.L_16:
        /*0064*/ 	.word	index@(_Z12NormalizeCdfPjj)
        /*0068*/ 	.word	0x0000000d


	//----- nvinfo : EIATTR_FRAME_SIZE
	.align		4
.L_17:
        /*006c*/ 	.byte	0x04, 0x11
        /*006e*/ 	.short	(.L_19 - .L_18)
	.align		4
.L_18:
        /*0070*/ 	.word	index@(_Z12NormalizeCdfPjj)
        /*0074*/ 	.word	0x00000000


	//----- nvinfo : EIATTR_REGCOUNT
	.align		4
.L_19:
        /*0078*/ 	.byte	0x04, 0x2f
        /*007a*/ 	.short	(.L_21 - .L_20)
	.align		4
.L_20:
        /*007c*/ 	.word	index@(_Z17EqualizeHistogramPhPKhPKjj)
        /*0080*/ 	.word	0x00000020


	//----- nvinfo : EIATTR_FRAME_SIZE
	.align		4
.L_21:
        /*0084*/ 	.byte	0x04, 0x11
        /*0086*/ 	.short	(.L_23 - .L_22)
	.align		4
.L_22:
        /*0088*/ 	.word	index@(_Z17EqualizeHistogramPhPKhPKjj)
        /*008c*/ 	.word	0x00000000


	//----- nvinfo : EIATTR_MIN_STACK_SIZE
	.align		4
.L_23:
        /*0090*/ 	.byte	0x04, 0x12
        /*0092*/ 	.short	(.L_25 - .L_24)
	.align		4
.L_24:
        /*0094*/ 	.word	index@(_Z17EqualizeHistogramPhPKhPKjj)
        /*0098*/ 	.word	0x00000000


	//----- nvinfo : EIATTR_MIN_STACK_SIZE
	.align		4
.L_25:
        /*009c*/ 	.byte	0x04, 0x12
        /*009e*/ 	.short	(.L_27 - .L_26)
	.align		4
.L_26:
        /*00a0*/ 	.word	index@(_Z12NormalizeCdfPjj)
        /*00a4*/ 	.word	0x00000000


	//----- nvinfo : EIATTR_MIN_STACK_SIZE
	.align		4
.L_27:
        /*00a8*/ 	.byte	0x04, 0x12
        /*00aa*/ 	.short	(.L_29 - .L_28)
	.align		4
.L_28:
        /*00ac*/ 	.word	index@(_Z13BrentKungScanPjPKj)
        /*00b0*/ 	.word	0x00000000


	//----- nvinfo : EIATTR_MIN_STACK_SIZE
	.align		4
.L_29:
        /*00b4*/ 	.byte	0x04, 0x12
        /*00b6*/ 	.short	(.L_31 - .L_30)
	.align		4
.L_30:
        /*00b8*/ 	.word	index@(_Z26KoggeStoneScanDoubleBufferPjPKj)
        /*00bc*/ 	.word	0x00000000


	//----- nvinfo : EIATTR_MIN_STACK_SIZE
	.align		4
.L_31:
        /*00c0*/ 	.byte	0x04, 0x12
        /*00c2*/ 	.short	(.L_33 - .L_32)
	.align		4
.L_32:
        /*00c4*/ 	.word	index@(_Z14KoggeStoneScanPjPKj)
        /*00c8*/ 	.word	0x00000000


	//----- nvinfo : EIATTR_MIN_STACK_SIZE
	.align		4
.L_33:
        /*00cc*/ 	.byte	0x04, 0x12
        /*00ce*/ 	.short	(.L_35 - .L_34)
	.align		4
.L_34:
        /*00d0*/ 	.word	index@(_Z18CalculateHistogramPKhPjj)
        /*00d4*/ 	.word	0x00000000
.L_35:


//--------------------- .nv.compat                --------------------------
	.section	.nv.compat,"",@"SHT_CUDA_COMPAT_INFO"
	.align	4
        /*0000*/ 	.byte	0x02, 0x09, 0x00, 0x00, 0x02, 0x02, 0x01, 0x00, 0x02, 0x05, 0x05, 0x00, 0x03, 0x07, 0x01, 0x01
        /*0010*/ 	.byte	0x02, 0x03, 0x00, 0x00, 0x02, 0x06, 0x01, 0x00, 0x04, 0x0b, 0x08, 0x00, 0x09, 0x00, 0x00, 0x00
        /*0020*/ 	.byte	0x00, 0x00, 0x00, 0x00


//--------------------- .nv.info._Z17EqualizeHistogramPhPKhPKjj --------------------------
	.section	.nv.info._Z17EqualizeHistogramPhPKhPKjj,"",@"SHT_CUDA_INFO"
	.sectionflags	@""
	.align	4


	//----- nvinfo : EIATTR_CUDA_API_VERSION
	.align		4
        /*0000*/ 	.byte	0x04, 0x37
        /*0002*/ 	.short	(.L_37 - .L_36)
.L_36:
        /*0004*/ 	.word	0x00000082


	//----- nvinfo : EIATTR_KPARAM_INFO
	.align		4
.L_37:
        /*0008*/ 	.byte	0x04, 0x17
        /*000a*/ 	.short	(.L_39 - .L_38)
.L_38:
        /*000c*/ 	.word	0x00000000
        /*0010*/ 	.short	0x0003
        /*0012*/ 	.short	0x0018
        /*0014*/ 	.byte	0x00, 0xf0, 0x11, 0x00


	//----- nvinfo : EIATTR_KPARAM_INFO
	.align		4
.L_39:
        /*0018*/ 	.byte	0x04, 0x17
        /*001a*/ 	.short	(.L_41 - .L_40)
.L_40:
        /*001c*/ 	.word	0x00000000
        /*0020*/ 	.short	0x0002
        /*0022*/ 	.short	0x0010
        /*0024*/ 	.byte	0x00, 0xf5, 0x21, 0x00


	//----- nvinfo : EIATTR_KPARAM_INFO
	.align		4
.L_41:
        /*0028*/ 	.byte	0x04, 0x17
        /*002a*/ 	.short	(.L_43 - .L_42)
.L_42:
        /*002c*/ 	.word	0x00000000
        /*0030*/ 	.short	0x0001
        /*0032*/ 	.short	0x0008
        /*0034*/ 	.byte	0x00, 0xf5, 0x21, 0x00


	//----- nvinfo : EIATTR_KPARAM_INFO
	.align		4
.L_43:
        /*0038*/ 	.byte	0x04, 0x17
        /*003a*/ 	.short	(.L_45 - .L_44)
.L_44:
        /*003c*/ 	.word	0x00000000
        /*0040*/ 	.short	0x0000
        /*0042*/ 	.short	0x0000
        /*0044*/ 	.byte	0x00, 0xf5, 0x21, 0x00


	//----- nvinfo : EIATTR_SPARSE_MMA_MASK
	.align		4
.L_45:
        /*0048*/ 	.byte	0x03, 0x50
        /*004a*/ 	.short	0x0000


	//----- nvinfo : EIATTR_MAXREG_COUNT
	.align		4
        /*004c*/ 	.byte	0x03, 0x1b
        /*004e*/ 	.short	0x00ff


	//----- nvinfo : EIATTR_NUM_BARRIERS
	.align		4
        /*0050*/ 	.byte	0x02, 0x4c
        /*0052*/ 	.byte	0x01
	.zero		1


	//----- nvinfo : EIATTR_MERCURY_ISA_VERSION
	.align		4
        /*0054*/ 	.byte	0x03, 0x5f
        /*0056*/ 	.short	0x0101


	//----- nvinfo : EIATTR_VRC_CTA_INIT_COUNT
	.align		4
        /*0058*/ 	.byte	0x02, 0x4a
	.zero		1
	.zero		1


	//----- nvinfo : EIATTR_EXIT_INSTR_OFFSETS
	.align		4
        /*005c*/ 	.byte	0x04, 0x1c
        /*005e*/ 	.short	(.L_47 - .L_46)


	//   ....[0]....
.L_46:
        /*0060*/ 	.word	0x000005e0


	//   ....[1]....
        /*0064*/ 	.word	0x00000710


	//----- nvinfo : EIATTR_CRS_STACK_SIZE
	.align		4
.L_47:
        /*0068*/ 	.byte	0x04, 0x1e
        /*006a*/ 	.short	(.L_49 - .L_48)
.L_48:
        /*006c*/ 	.word	0x00000000


	//----- nvinfo : EIATTR_CBANK_PARAM_SIZE
	.align		4
.L_49:
        /*0070*/ 	.byte	0x03, 0x19
        /*0072*/ 	.short	0x001c


	//----- nvinfo : EIATTR_PARAM_CBANK
	.align		4
        /*0074*/ 	.byte	0x04, 0x0a
        /*0076*/ 	.short	(.L_51 - .L_50)
	.align		4
.L_50:
        /*0078*/ 	.word	index@(.nv.constant0._Z17EqualizeHistogramPhPKhPKjj)
        /*007c*/ 	.short	0x0380
        /*007e*/ 	.short	0x001c


	//----- nvinfo : EIATTR_SW_WAR
	.align		4
.L_51:
        /*0080*/ 	.byte	0x04, 0x36
        /*0082*/ 	.short	(.L_53 - .L_52)
.L_52:
        /*0084*/ 	.word	0x00000008
.L_53:


//--------------------- .nv.info._Z12NormalizeCdfPjj --------------------------
	.section	.nv.info._Z12NormalizeCdfPjj,"",@"SHT_CUDA_INFO"
	.sectionflags	@""
	.align	4


	//----- nvinfo : EIATTR_CUDA_API_VERSION
	.align		4
        /*0000*/ 	.byte	0x04, 0x37
        /*0002*/ 	.short	(.L_55 - .L_54)
.L_54:
        /*0004*/ 	.word	0x00000082


	//----- nvinfo : EIATTR_KPARAM_INFO
	.align		4
.L_55:
        /*0008*/ 	.byte	0x04, 0x17
        /*000a*/ 	.short	(.L_57 - .L_56)
.L_56:
        /*000c*/ 	.word	0x00000000
        /*0010*/ 	.short	0x0001
        /*0012*/ 	.short	0x0008
        /*0014*/ 	.byte	0x00, 0xf0, 0x11, 0x00


	//----- nvinfo : EIATTR_KPARAM_INFO
	.align		4
.L_57:
        /*0018*/ 	.byte	0x04, 0x17
        /*001a*/ 	.short	(.L_59 - .L_58)
.L_58:
        /*001c*/ 	.word	0x00000000
        /*0020*/ 	.short	0x0000
        /*0022*/ 	.short	0x0000
        /*0024*/ 	.byte	0x00, 0xf5, 0x21, 0x00


	//----- nvinfo : EIATTR_SPARSE_MMA_MASK
	.align		4
.L_59:
        /*0028*/ 	.byte	0x03, 0x50
        /*002a*/ 	.short	0x0000


	//----- nvinfo : EIATTR_MAXREG_COUNT
	.align		4
        /*002c*/ 	.byte	0x03, 0x1b
        /*002e*/ 	.short	0x00ff


	//----- nvinfo : EIATTR_NUM_BARRIERS
	.align		4
        /*0030*/ 	.byte	0x02, 0x4c
        /*0032*/ 	.byte	0x01
	.zero		1


	//----- nvinfo : EIATTR_MERCURY_ISA_VERSION
	.align		4
        /*0034*/ 	.byte	0x03, 0x5f
        /*0036*/ 	.short	0x0101


	//----- nvinfo : EIATTR_INT_WARP_WIDE_INSTR_OFFSETS
	.align		4
        /*0038*/ 	.byte	0x04, 0x31
        /*003a*/ 	.short	(.L_61 - .L_60)


	//   ....[0]....
.L_60:
        /*003c*/ 	.word	0x00000140


	//   ....[1]....
        /*0040*/ 	.word	0x00000150


	//----- nvinfo : EIATTR_VRC_CTA_INIT_COUNT
	.align		4
.L_61:
        /*0044*/ 	.byte	0x02, 0x4a
	.zero		1
	.zero		1


	//----- nvinfo : EIATTR_EXIT_INSTR_OFFSETS
	.align		4
        /*0048*/ 	.byte	0x04, 0x1c
        /*004a*/ 	.short	(.L_63 - .L_62)


	//   ....[0]....
.L_62:
        /*004c*/ 	.word	0x00000290


	//   ....[1]....
        /*0050*/ 	.word	0x00000470


	//----- nvinfo : EIATTR_CRS_STACK_SIZE
	.align		4
.L_63:
        /*0054*/ 	.byte	0x04, 0x1e
        /*0056*/ 	.short	(.L_65 - .L_64)
.L_64:
        /*0058*/ 	.word	0x00000000


	//----- nvinfo : EIATTR_CBANK_PARAM_SIZE
	.align		4
.L_65:
        /*005c*/ 	.byte	0x03, 0x19
        /*005e*/ 	.short	0x000c


	//----- nvinfo : EIATTR_PARAM_CBANK
	.align		4
        /*0060*/ 	.byte	0x04, 0x0a
        /*0062*/ 	.short	(.L_67 - .L_66)
	.align		4
.L_66:
        /*0064*/ 	.word	index@(.nv.constant0._Z12NormalizeCdfPjj)
        /*0068*/ 	.short	0x0380
        /*006a*/ 	.short	0x000c


	//----- nvinfo : EIATTR_SW_WAR
	.align		4
.L_67:
        /*006c*/ 	.byte	0x04, 0x36
        /*006e*/ 	.short	(.L_69 - .L_68)
.L_68:
        /*0070*/ 	.word	0x00000008
.L_69:


//--------------------- .nv.info._Z13BrentKungScanPjPKj --------------------------
	.section	.nv.info._Z13BrentKungScanPjPKj,"",@"SHT_CUDA_INFO"
	.sectionflags	@""
	.align	4


	//----- nvinfo : EIATTR_CUDA_API_VERSION
	.align		4
        /*0000*/ 	.byte	0x04, 0x37
        /*0002*/ 	.short	(.L_71 - .L_70)
.L_70:
        /*0004*/ 	.word	0x00000082


	//----- nvinfo : EIATTR_KPARAM_INFO
	.align		4
.L_71:
        /*0008*/ 	.byte	0x04, 0x17
        /*000a*/ 	.short	(.L_73 - .L_72)
.L_72:
        /*000c*/ 	.word	0x00000000
        /*0010*/ 	.short	0x0001
        /*0012*/ 	.short	0x0008
        /*0014*/ 	.byte	0x00, 0xf5, 0x21, 0x00


	//----- nvinfo : EIATTR_KPARAM_INFO
	.align		4
.L_73:
        /*0018*/ 	.byte	0x04, 0x17
        /*001a*/ 	.short	(.L_75 - .L_74)
.L_74:
        /*001c*/ 	.word	0x00000000
        /*0020*/ 	.short	0x0000
        /*0022*/ 	.short	0x0000
        /*0024*/ 	.byte	0x00, 0xf5, 0x21, 0x00


	//----- nvinfo : EIATTR_SPARSE_MMA_MASK
	.align		4
.L_75:
        /*0028*/ 	.byte	0x03, 0x50
        /*002a*/ 	.short	0x0000


	//----- nvinfo : EIATTR_MAXREG_COUNT
	.align		4
        /*002c*/ 	.byte	0x03, 0x1b
        /*002e*/ 	.short	0x00ff


	//----- nvinfo : EIATTR_NUM_BARRIERS
	.align		4
        /*0030*/ 	.byte	0x02, 0x4c
        /*0032*/ 	.byte	0x01
	.zero		1


	//----- nvinfo : EIATTR_MERCURY_ISA_VERSION
	.align		4
        /*0034*/ 	.byte	0x03, 0x5f
        /*0036*/ 	.short	0x0101


	//----- nvinfo : EIATTR_VRC_CTA_INIT_COUNT
	.align		4
        /*0038*/ 	.byte	0x02, 0x4a
	.zero		1
	.zero		1


	//----- nvinfo : EIATTR_EXIT_INSTR_OFFSETS
	.align		4
        /*003c*/ 	.byte	0x04, 0x1c
        /*003e*/ 	.short	(.L_77 - .L_76)


	//   ....[0]....
.L_76:
        /*0040*/ 	.word	0x000003d0


	//   ....[1]....
        /*0044*/ 	.word	0x00000420


	//----- nvinfo : EIATTR_CBANK_PARAM_SIZE
	.align		4
.L_77:
        /*0048*/ 	.byte	0x03, 0x19
        /*004a*/ 	.short	0x0010


	//----- nvinfo : EIATTR_PARAM_CBANK
	.align		4
        /*004c*/ 	.byte	0x04, 0x0a
        /*004e*/ 	.short	(.L_79 - .L_78)
	.align		4
.L_78:
        /*0050*/ 	.word	index@(.nv.constant0._Z13BrentKungScanPjPKj)
        /*0054*/ 	.short	0x0380
        /*0056*/ 	.short	0x0010


	//----- nvinfo : EIATTR_SW_WAR
	.align		4
.L_79:
        /*0058*/ 	.byte	0x04, 0x36
        /*005a*/ 	.short	(.L_81 - .L_80)
.L_80:
        /*005c*/ 	.word	0x00000008
.L_81:


//--------------------- .nv.info._Z26KoggeStoneScanDoubleBufferPjPKj --------------------------
	.section	.nv.info._Z26KoggeStoneScanDoubleBufferPjPKj,"",@"SHT_CUDA_INFO"
	.sectionflags	@""
	.align	4


	//----- nvinfo : EIATTR_CUDA_API_VERSION
	.align		4
        /*0000*/ 	.byte	0x04, 0x37
        /*0002*/ 	.short	(.L_83 - .L_82)
.L_82:
        /*0004*/ 	.word	0x00000082


	//----- nvinfo : EIATTR_KPARAM_INFO
	.align		4
.L_83:
        /*0008*/ 	.byte	0x04, 0x17
        /*000a*/ 	.short	(.L_85 - .L_84)
.L_84:
        /*000c*/ 	.word	0x00000000
        /*0010*/ 	.short	0x0001
        /*0012*/ 	.short	0x0008
        /*0014*/ 	.byte	0x00, 0xf5, 0x21, 0x00


	//----- nvinfo : EIATTR_KPARAM_INFO
	.align		4
.L_85:
        /*0018*/ 	.byte	0x04, 0x17
        /*001a*/ 	.short	(.L_87 - .L_86)
.L_86:
        /*001c*/ 	.word	0x00000000
        /*0020*/ 	.short	0x0000
        /*0022*/ 	.short	0x0000
        /*0024*/ 	.byte	0x00, 0xf5, 0x21, 0x00


	//----- nvinfo : EIATTR_SPARSE_MMA_MASK
	.align		4
.L_87:
        /*0028*/ 	.byte	0x03, 0x50
        /*002a*/ 	.short	0x0000


	//----- nvinfo : EIATTR_MAXREG_COUNT
	.align		4
        /*002c*/ 	.byte	0x03, 0x1b
        /*002e*/ 	.short	0x00ff


	//----- nvinfo : EIATTR_NUM_BARRIERS
	.align		4
        /*0030*/ 	.byte	0x02, 0x4c
        /*0032*/ 	.byte	0x01
	.zero		1


	//----- nvinfo : EIATTR_MERCURY_ISA_VERSION
	.align		4
        /*0034*/ 	.byte	0x03, 0x5f
        /*0036*/ 	.short	0x0101


	//----- nvinfo : EIATTR_VRC_CTA_INIT_COUNT
	.align		4
        /*0038*/ 	.byte	0x02, 0x4a
	.zero		1
	.zero		1


	//----- nvinfo : EIATTR_EXIT_INSTR_OFFSETS
	.align		4
        /*003c*/ 	.byte	0x04, 0x1c
        /*003e*/ 	.short	(.L_89 - .L_88)


	//   ....[0]....
.L_88:
        /*0040*/ 	.word	0x00000290


	//   ....[1]....
        /*0044*/ 	.word	0x000002f0


	//----- nvinfo : EIATTR_CBANK_PARAM_SIZE
	.align		4
.L_89:
        /*0048*/ 	.byte	0x03, 0x19
        /*004a*/ 	.short	0x0010


	//----- nvinfo : EIATTR_PARAM_CBANK
	.align		4
        /*004c*/ 	.byte	0x04, 0x0a
        /*004e*/ 	.short	(.L_91 - .L_90)
	.align		4
.L_90:
        /*0050*/ 	.word	index@(.nv.constant0._Z26KoggeStoneScanDoubleBufferPjPKj)
        /*0054*/ 	.short	0x0380
        /*0056*/ 	.short	0x0010


	//----- nvinfo : EIATTR_SW_WAR
	.align		4
.L_91:
        /*0058*/ 	.byte	0x04, 0x36
        /*005a*/ 	.short	(.L_93 - .L_92)
.L_92:
        /*005c*/ 	.word	0x00000008
.L_93:


//--------------------- .nv.info._Z14KoggeStoneScanPjPKj --------------------------
	.section	.nv.info._Z14KoggeStoneScanPjPKj,"",@"SHT_CUDA_INFO"
	.sectionflags	@""
	.align	4


	//----- nvinfo : EIATTR_CUDA_API_VERSION
	.align		4
        /*0000*/ 	.byte	0x04, 0x37
        /*0002*/ 	.short	(.L_95 - .L_94)
.L_94:
        /*0004*/ 	.word	0x00000082


	//----- nvinfo : EIATTR_KPARAM_INFO
	.align		4
.L_95:
        /*0008*/ 	.byte	0x04, 0x17
        /*000a*/ 	.short	(.L_97 - .L_96)
.L_96:
        /*000c*/ 	.word	0x00000000
        /*0010*/ 	.short	0x0001
        /*0012*/ 	.short	0x0008
        /*0014*/ 	.byte	0x00, 0xf5, 0x21, 0x00


	//----- nvinfo : EIATTR_KPARAM_INFO
	.align		4
.L_97:
        /*0018*/ 	.byte	0x04, 0x17
        /*001a*/ 	.short	(.L_99 - .L_98)
.L_98:
        /*001c*/ 	.word	0x00000000
        /*0020*/ 	.short	0x0000
        /*0022*/ 	.short	0x0000
        /*0024*/ 	.byte	0x00, 0xf5, 0x21, 0x00


	//----- nvinfo : EIATTR_SPARSE_MMA_MASK
	.align		4
.L_99:
        /*0028*/ 	.byte	0x03, 0x50
        /*002a*/ 	.short	0x0000


	//----- nvinfo : EIATTR_MAXREG_COUNT
	.align		4
        /*002c*/ 	.byte	0x03, 0x1b
        /*002e*/ 	.short	0x00ff


	//----- nvinfo : EIATTR_NUM_BARRIERS
	.align		4
        /*0030*/ 	.byte	0x02, 0x4c
        /*0032*/ 	.byte	0x01
	.zero		1


	//----- nvinfo : EIATTR_MERCURY_ISA_VERSION
	.align		4
        /*0034*/ 	.byte	0x03, 0x5f
        /*0036*/ 	.short	0x0101


	//----- nvinfo : EIATTR_VRC_CTA_INIT_COUNT
	.align		4
        /*0038*/ 	.byte	0x02, 0x4a
	.zero		1
	.zero		1


	//----- nvinfo : EIATTR_EXIT_INSTR_OFFSETS
	.align		4
        /*003c*/ 	.byte	0x04, 0x1c
        /*003e*/ 	.short	(.L_101 - .L_100)


	//   ....[0]....
.L_100:
        /*0040*/ 	.word	0x00000200


	//   ....[1]....
        /*0044*/ 	.word	0x00000250


	//----- nvinfo : EIATTR_CBANK_PARAM_SIZE
	.align		4
.L_101:
        /*0048*/ 	.byte	0x03, 0x19
        /*004a*/ 	.short	0x0010


	//----- nvinfo : EIATTR_PARAM_CBANK
	.align		4
        /*004c*/ 	.byte	0x04, 0x0a
        /*004e*/ 	.short	(.L_103 - .L_102)
	.align		4
.L_102:
        /*0050*/ 	.word	index@(.nv.constant0._Z14KoggeStoneScanPjPKj)
        /*0054*/ 	.short	0x0380
        /*0056*/ 	.short	0x0010


	//----- nvinfo : EIATTR_SW_WAR
	.align		4
.L_103:
        /*0058*/ 	.byte	0x04, 0x36
        /*005a*/ 	.short	(.L_105 - .L_104)
.L_104:
        /*005c*/ 	.word	0x00000008
.L_105:


//--------------------- .nv.info._Z18CalculateHistogramPKhPjj --------------------------
	.section	.nv.info._Z18CalculateHistogramPKhPjj,"",@"SHT_CUDA_INFO"
	.sectionflags	@""
	.align	4


	//----- nvinfo : EIATTR_CUDA_API_VERSION
	.align		4
        /*0000*/ 	.byte	0x04, 0x37
        /*0002*/ 	.short	(.L_107 - .L_106)
.L_106:
        /*0004*/ 	.word	0x00000082


	//----- nvinfo : EIATTR_KPARAM_INFO
	.align		4
.L_107:
        /*0008*/ 	.byte	0x04, 0x17
        /*000a*/ 	.short	(.L_109 - .L_108)
.L_108:
        /*000c*/ 	.word	0x00000000
        /*0010*/ 	.short	0x0002
        /*0012*/ 	.short	0x0010
        /*0014*/ 	.byte	0x00, 0xf0, 0x11, 0x00


	//----- nvinfo : EIATTR_KPARAM_INFO
	.align		4
.L_109:
        /*0018*/ 	.byte	0x04, 0x17
        /*001a*/ 	.short	(.L_111 - .L_110)
.L_110:
        /*001c*/ 	.word	0x00000000
        /*0020*/ 	.short	0x0001
        /*0022*/ 	.short	0x0008
        /*0024*/ 	.byte	0x00, 0xf5, 0x21, 0x00


	//----- nvinfo : EIATTR_KPARAM_INFO
	.align		4
.L_111:
        /*0028*/ 	.byte	0x04, 0x17
        /*002a*/ 	.short	(.L_113 - .L_112)
.L_112:
        /*002c*/ 	.word	0x00000000
        /*0030*/ 	.short	0x0000
        /*0032*/ 	.short	0x0000
        /*0034*/ 	.byte	0x00, 0xf5, 0x21, 0x00


	//----- nvinfo : EIATTR_SPARSE_MMA_MASK
	.align		4
.L_113:
        /*0038*/ 	.byte	0x03, 0x50
        /*003a*/ 	.short	0x0000


	//----- nvinfo : EIATTR_MAXREG_COUNT
	.align		4
        /*003c*/ 	.byte	0x03, 0x1b
        /*003e*/ 	.short	0x00ff


	//----- nvinfo : EIATTR_NUM_BARRIERS
	.align		4
        /*0040*/ 	.byte	0x02, 0x4c
        /*0042*/ 	.byte	0x01
	.zero		1


	//----- nvinfo : EIATTR_MERCURY_ISA_VERSION
	.align		4
        /*0044*/ 	.byte	0x03, 0x5f
        /*0046*/ 	.short	0x0101


	//----- nvinfo : EIATTR_VRC_CTA_INIT_COUNT
	.align		4
        /*0048*/ 	.byte	0x02, 0x4a
	.zero		1
	.zero		1


	//----- nvinfo : EIATTR_EXIT_INSTR_OFFSETS
	.align		4
        /*004c*/ 	.byte	0x04, 0x1c
        /*004e*/ 	.short	(.L_115 - .L_114)


	//   ....[0]....
.L_114:
        /*0050*/ 	.word	0x00000770


	//   ....[1]....
        /*0054*/ 	.word	0x00000ab0


	//   ....[2]....
        /*0058*/ 	.word	0x00000db0


	//----- nvinfo : EIATTR_CRS_STACK_SIZE
	.align		4
.L_115:
        /*005c*/ 	.byte	0x04, 0x1e
        /*005e*/ 	.short	(.L_117 - .L_116)
.L_116:
        /*0060*/ 	.word	0x00000000


	//----- nvinfo : EIATTR_CBANK_PARAM_SIZE
	.align		4
.L_117:
        /*0064*/ 	.byte	0x03, 0x19
        /*0066*/ 	.short	0x0014


	//----- nvinfo : EIATTR_PARAM_CBANK
	.align		4
        /*0068*/ 	.byte	0x04, 0x0a
        /*006a*/ 	.short	(.L_119 - .L_118)
	.align		4
.L_118:
        /*006c*/ 	.word	index@(.nv.constant0._Z18CalculateHistogramPKhPjj)
        /*0070*/ 	.short	0x0380
        /*0072*/ 	.short	0x0014


	//----- nvinfo : EIATTR_SW_WAR
	.align		4
.L_119:
        /*0074*/ 	.byte	0x04, 0x36
        /*0076*/ 	.short	(.L_121 - .L_120)
.L_120:
        /*0078*/ 	.word	0x00000008
.L_121:


//--------------------- .nv.callgraph             --------------------------
	.section	.nv.callgraph,"",@"SHT_CUDA_CALLGRAPH"
	.align	4
	.sectionentsize	8
	.align		4
        /*0000*/ 	.word	0x00000000
	.align		4
        /*0004*/ 	.word	0xffffffff
	.align		4
        /*0008*/ 	.word	0x00000000
	.align		4
        /*000c*/ 	.word	0xfffffffe
	.align		4
        /*0010*/ 	.word	0x00000000
	.align		4
        /*0014*/ 	.word	0xfffffffd
	.align		4
        /*0018*/ 	.word	0x00000000
	.align		4
        /*001c*/ 	.word	0xfffffffc


//--------------------- .text._Z17EqualizeHistogramPhPKhPKjj --------------------------
	.section	.text._Z17EqualizeHistogramPhPKhPKjj,"ax",@progbits
	.align	128
        .global         _Z17EqualizeHistogramPhPKhPKjj
        .type           _Z17EqualizeHistogramPhPKhPKjj,@function
        .size           _Z17EqualizeHistogramPhPKhPKjj,(.L_x_52 - _Z17EqualizeHistogramPhPKhPKjj)
        .other          _Z17EqualizeHistogramPhPKhPKjj,@"STO_CUDA_ENTRY STV_DEFAULT"
_Z17EqualizeHistogramPhPKhPKjj:
.text._Z17EqualizeHistogramPhPKhPKjj:
[----:B------:R-:W-:Y:S01]  /*0000*/  LDC R1, c[0x0][0x37c] ;  /* 0x0000df00ff017b82 */ /* 0x000fe20000000800 */
[----:B------:R-:W0:Y:S01]  /*0010*/  S2R R3, SR_TID.X ;  /* 0x0000000000037919 */ /* 0x000e220000002100 */
[----:B------:R-:W1:Y:S01]  /*0020*/  LDCU.64 UR6, c[0x0][0x358] ;  /* 0x00006b00ff0677ac */ /* 0x000e620008000a00 */
[----:B------:R-:W-:Y:S01]  /*0030*/  BSSY.RECONVERGENT B0, `(.L_x_0) ;  /* 0x0000054000007945 */ /* 0x000fe20003800200 */
[----:B0-----:R-:W-:-:S13]  /*0040*/  ISETP.GT.U32.AND P0, PT, R3, 0xff, PT ;  /* 0x000000ff0300780c */ /* 0x001fda0003f04070 */
[----:B-1----:R-:W-:Y:S05]  /*0050*/  @P0 BRA `(.L_x_1) ;  /* 0x0000000400440947 */ /* 0x002fea0003800000 */
[----:B------:R-:W0:Y:S01]  /*0060*/  LDC R0, c[0x0][0x360] ;  /* 0x0000d800ff007b82 */ /* 0x000e220000000800 */
[----:B------:R-:W-:Y:S01]  /*0070*/  BSSY.RECONVERGENT B1, `(.L_x_2) ;  /* 0x000002f000017945 */ /* 0x000fe20003800200 */
[----:B0-----:R-:W0:Y:S01]  /*0080*/  I2F.U32.RP R8, R0 ;  /* 0x0000000000087306 */ /* 0x001e220000209000 */
[----:B------:R-:W-:Y:S02]  /*0090*/  IADD3 R2, PT, PT, R3, R0, RZ ;  /* 0x0000000003027210 */ /* 0x000fe40007ffe0ff */
[----:B------:R-:W-:Y:S02]  /*00a0*/  ISETP.NE.U32.AND P2, PT, R0, RZ, PT ;  /* 0x000000ff0000720c */ /* 0x000fe40003f45070 */
[C---:B------:R-:W-:Y:S02]  /*00b0*/  ISETP.GE.U32.AND P0, PT, R2.reuse, 0x100, PT ;  /* 0x000001000200780c */ /* 0x040fe40003f06070 */
[----:B------:R-:W-:Y:S02]  /*00c0*/  VIMNMX.U32 R7, PT, PT, R2, 0x100, !PT ;  /* 0x0000010002077848 */ /* 0x000fe40007fe0000 */
[----:B------:R-:W-:-:S04]  /*00d0*/  SEL R6, RZ, 0x1, P0 ;  /* 0x00000001ff067807 */ /* 0x000fc80000000000 */
[----:B------:R-:W-:Y:S01]  /*00e0*/  IADD3 R7, PT, PT, R7, -R2, -R6 ;  /* 0x8000000207077210 */ /* 0x000fe20007ffe806 */
[----:B0-----:R-:W0:Y:S02]  /*00f0*/  MUFU.RCP R8, R8 ;  /* 0x0000000800087308 */ /* 0x001e240000001000 */
[----:B0-----:R-:W-:-:S06]  /*0100*/  VIADD R4, R8, 0xffffffe ;  /* 0x0ffffffe08047836 */ /* 0x001fcc0000000000 */
[----:B------:R0:W1:Y:S02]  /*0110*/  F2I.FTZ.U32.TRUNC.NTZ R5, R4 ;  /* 0x0000000400057305 */ /* 0x000064000021f000 */
[----:B0-----:R-:W-:Y:S02]  /*0120*/  IMAD.MOV.U32 R4, RZ, RZ, RZ ;  /* 0x000000ffff047224 */ /* 0x001fe400078e00ff */
[----:B-1----:R-:W-:-:S04]  /*0130*/  IMAD.MOV R9, RZ, RZ, -R5 ;  /* 0x000000ffff097224 */ /* 0x002fc800078e0a05 */
[----:B------:R-:W-:-:S04]  /*0140*/  IMAD R9, R9, R0, RZ ;  /* 0x0000000009097224 */ /* 0x000fc800078e02ff */
[----:B------:R-:W-:-:S04]  /*0150*/  IMAD.HI.U32 R8, R5, R9, R4 ;  /* 0x0000000905087227 */ /* 0x000fc800078e0004 */
[----:B------:R-:W-:Y:S02]  /*0160*/  IMAD.MOV.U32 R9, RZ, RZ, R3 ;  /* 0x000000ffff097224 */ /* 0x000fe400078e0003 */
[----:B------:R-:W-:-:S04]  /*0170*/  IMAD.HI.U32 R5, R8, R7, RZ ;  /* 0x0000000708057227 */ /* 0x000fc800078e00ff */
[----:B------:R-:W-:-:S04]  /*0180*/  IMAD.MOV R2, RZ, RZ, -R5 ;  /* 0x000000ffff027224 */ /* 0x000fc800078e0a05 */
[----:B------:R-:W-:-:S05]  /*0190*/  IMAD R7, R0, R2, R7 ;  /* 0x0000000200077224 */ /* 0x000fca00078e0207 */
[----:B------:R-:W-:-:S13]  /*01a0*/  ISETP.GE.U32.AND P0, PT, R7, R0, PT ;  /* 0x000000000700720c */ /* 0x000fda0003f06070 */
[----:B------:R-:W-:Y:S01]  /*01b0*/  @P0 IADD3 R7, PT, PT, R7, -R0, RZ ;  /* 0x8000000007070210 */ /* 0x000fe20007ffe0ff */
[----:B------:R-:W-:-:S03]  /*01c0*/  @P0 VIADD R5, R5, 0x1 ;  /* 0x0000000105050836 */ /* 0x000fc60000000000 */
[----:B------:R-:W-:-:S13]  /*01d0*/  ISETP.GE.U32.AND P1, PT, R7, R0, PT ;  /* 0x000000000700720c */ /* 0x000fda0003f26070 */
[----:B------:R-:W-:Y:S01]  /*01e0*/  @P1 VIADD R5, R5, 0x1 ;  /* 0x0000000105051836 */ /* 0x000fe20000000000 */
[----:B------:R-:W-:-:S04]  /*01f0*/  @!P2 LOP3.LUT R5, RZ, R0, RZ, 0x33, !PT ;  /* 0x00000000ff05a212 */ /* 0x000fc800078e33ff */
[----:B------:R-:W-:-:S04]  /*0200*/  IADD3 R6, PT, PT, R6, R5, RZ ;  /* 0x0000000506067210 */ /* 0x000fc80007ffe0ff */
[C---:B------:R-:W-:Y:S02]  /*0210*/  LOP3.LUT R2, R6.reuse, 0x3, RZ, 0xc0, !PT ;  /* 0x0000000306027812 */ /* 0x040fe400078ec0ff */
[----:B------:R-:W-:Y:S02]  /*0220*/  ISETP.GE.U32.AND P1, PT, R6, 0x3, PT ;  /* 0x000000030600780c */ /* 0x000fe40003f26070 */
[----:B------:R-:W-:-:S13]  /*0230*/  ISETP.NE.AND P0, PT, R2, 0x3, PT ;  /* 0x000000030200780c */ /* 0x000fda0003f05270 */
[----:B------:R-:W-:Y:S05]  /*0240*/  @!P0 BRA `(.L_x_3) ;  /* 0x0000000000448947 */ /* 0x000fea0003800000 */
[----:B------:R-:W0:Y:S01]  /*0250*/  S2UR UR5, SR_CgaCtaId ;  /* 0x00000000000579c3 */ /* 0x000e220000008800 */
[----:B------:R-:W-:Y:S01]  /*0260*/  VIADD R6, R6, 0x1 ;  /* 0x0000000106067836 */ /* 0x000fe20000000000 */
[----:B------:R-:W-:-:S04]  /*0270*/  UMOV UR4, 0x400 ;  /* 0x0000040000047882 */ /* 0x000fc80000000000 */
[----:B------:R-:W-:Y:S02]  /*0280*/  LOP3.LUT R6, R6, 0x3, RZ, 0xc0, !PT ;  /* 0x0000000306067812 */ /* 0x000fe400078ec0ff */
[----:B------:R-:W1:Y:S03]  /*0290*/  LDC.64 R4, c[0x0][0x390] ;  /* 0x0000e400ff047b82 */ /* 0x000e660000000a00 */
[C---:B------:R-:W-:Y:S01]  /*02a0*/  IMAD R9, R6.reuse, R0, R3 ;  /* 0x0000000006097224 */ /* 0x040fe200078e0203 */
[----:B------:R-:W-:Y:S01]  /*02b0*/  IADD3 R6, PT, PT, -R6, RZ, RZ ;  /* 0x000000ff06067210 */ /* 0x000fe20007ffe1ff */
[----:B0-----:R-:W-:-:S06]  /*02c0*/  ULEA UR4, UR5, UR4, 0x18 ;  /* 0x0000000405047291 */ /* 0x001fcc000f8ec0ff */
[C---:B------:R-:W-:Y:S01]  /*02d0*/  LEA R7, R3.reuse, UR4, 0x2 ;  /* 0x0000000403077c11 */ /* 0x040fe2000f8e10ff */
[----:B-1----:R-:W-:-:S07]  /*02e0*/  IMAD.WIDE.U32 R4, R3, 0x4, R4 ;  /* 0x0000000403047825 */ /* 0x002fce00078e0004 */
.L_x_4:
[----:B------:R0:W2:Y:S01]  /*02f0*/  LDG.E R2, desc[UR6][R4.64] ;  /* 0x0000000604027981 */ /* 0x0000a2000c1e1900 */
[----:B------:R-:W-:-:S05]  /*0300*/  VIADD R6, R6, 0x1 ;  /* 0x0000000106067836 */ /* 0x000fca0000000000 */
[----:B------:R-:W-:Y:S01]  /*0310*/  ISETP.NE.AND P0, PT, R6, RZ, PT ;  /* 0x000000ff0600720c */ /* 0x000fe20003f05270 */
[C---:B0-----:R-:W-:Y:S01]  /*0320*/  IMAD.WIDE.U32 R4, R0.reuse, 0x4, R4 ;  /* 0x0000000400047825 */ /* 0x041fe200078e0004 */
[----:B--2---:R0:W-:Y:S03]  /*0330*/  STS [R7], R2 ;  /* 0x0000000207007388 */ /* 0x0041e60000000800 */
[----:B0-----:R-:W-:-:S08]  /*0340*/  IMAD R7, R0, 0x4, R7 ;  /* 0x0000000400077824 */ /* 0x001fd000078e0207 */
[----:B------:R-:W-:Y:S05]  /*0350*/  @P0 BRA `(.L_x_4) ;  /* 0xfffffffc00e40947 */ /* 0x000fea000383ffff */
.L_x_3:
[----:B------:R-:W-:Y:S05]  /*0360*/  BSYNC.RECONVERGENT B1 ;  /* 0x0000000000017941 */ /* 0x000fea0003800200 */
.L_x_2:
[----:B------:R-:W-:Y:S05]  /*0370*/  @!P1 BRA `(.L_x_1) ;  /* 0x00000000007c9947 */ /* 0x000fea0003800000 */
[----:B------:R-:W0:Y:S01]  /*0380*/  S2UR UR5, SR_CgaCtaId ;  /* 0x00000000000579c3 */ /* 0x000e220000008800 */
[----:B------:R-:W-:Y:S01]  /*0390*/  UMOV UR4, 0x400 ;  /* 0x0000040000047882 */ /* 0x000fe20000000000 */
[C---:B------:R-:W-:Y:S01]  /*03a0*/  LEA R17, R0.reuse, R9, 0x1 ;  /* 0x0000000900117211 */ /* 0x040fe200078e08ff */
[----:B------:R-:W-:Y:S02]  /*03b0*/  IMAD R19, R0, 0x3, R9 ;  /* 0x0000000300137824 */ /* 0x000fe400078e0209 */
[----:B------:R-:W-:-:S03]  /*03c0*/  IMAD.IADD R21, R9, 0x1, R0 ;  /* 0x0000000109157824 */ /* 0x000fc600078e0200 */
[----:B------:R-:W1:Y:S01]  /*03d0*/  LDC.64 R4, c[0x0][0x390] ;  /* 0x0000e400ff047b82 */ /* 0x000e620000000a00 */
[----:B0-----:R-:W-:-:S06]  /*03e0*/  ULEA UR4, UR5, UR4, 0x18 ;  /* 0x0000000405047291 */ /* 0x001fcc000f8ec0ff */
[----:B------:R-:W-:-:S07]  /*03f0*/  LEA R23, R9, UR4, 0x2 ;  /* 0x0000000409177c11 */ /* 0x000fce000f8e10ff */
.L_x_5:
[----:B-1----:R-:W-:-:S04]  /*0400*/  IMAD.WIDE.U32 R10, R9, 0x4, R4 ;  /* 0x00000004090a7825 */ /* 0x002fc800078e0004 */
[--C-:B--2---:R-:W-:Y:S02]  /*0410*/  IMAD.WIDE.U32 R12, R21, 0x4, R4.reuse ;  /* 0x00000004150c7825 */ /* 0x104fe400078e0004 */
[----:B------:R-:W2:Y:S02]  /*0420*/  LDG.E R10, desc[UR6][R10.64] ;  /* 0x000000060a0a7981 */ /* 0x000ea4000c1e1900 */
[--C-:B------:R-:W-:Y:S02]  /*0430*/  IMAD.WIDE.U32 R14, R17, 0x4, R4.reuse ;  /* 0x00000004110e7825 */ /* 0x100fe400078e0004 */
[----:B------:R-:W3:Y:S02]  /*0440*/  LDG.E R12, desc[UR6][R12.64] ;  /* 0x000000060c0c7981 */ /* 0x000ee4000c1e1900 */
[----:B------:R-:W-:Y:S02]  /*0450*/  IMAD.WIDE.U32 R6, R19, 0x4, R4 ;  /* 0x0000000413067825 */ /* 0x000fe400078e0004 */
[----:B------:R-:W4:Y:S04]  /*0460*/  LDG.E R14, desc[UR6][R14.64] ;  /* 0x000000060e0e7981 */ /* 0x000f28000c1e1900 */
[----:B------:R-:W5:Y:S01]  /*0470*/  LDG.E R6, desc[UR6][R6.64] ;  /* 0x0000000606067981 */ /* 0x000f62000c1e1900 */
[C-C-:B------:R-:W-:Y:S01]  /*0480*/  IMAD R25, R0.reuse, 0x4, R23.reuse ;  /* 0x0000000400197824 */ /* 0x140fe200078e0217 */
[C---:B------:R-:W-:Y:S01]  /*0490*/  LEA R27, R0.reuse, R23, 0x3 ;  /* 0x00000017001b7211 */ /* 0x040fe200078e18ff */
[C---:B------:R-:W-:Y:S01]  /*04a0*/  IMAD R29, R0.reuse, 0xc, R23 ;  /* 0x0000000c001d7824 */ /* 0x040fe200078e0217 */
[----:B------:R-:W-:-:S04]  /*04b0*/  IADD3 R9, PT, PT, R0, R9, R0 ;  /* 0x0000000900097210 */ /* 0x000fc80007ffe000 */
[----:B------:R-:W-:-:S04]  /*04c0*/  IADD3 R9, PT, PT, R0, R9, R0 ;  /* 0x0000000900097210 */ /* 0x000fc80007ffe000 */
[----:B------:R-:W-:Y:S01]  /*04d0*/  ISETP.GE.U32.AND P0, PT, R9, 0x100, PT ;  /* 0x000001000900780c */ /* 0x000fe20003f06070 */
[C---:B------:R-:W-:Y:S01]  /*04e0*/  IMAD R17, R0.reuse, 0x4, R17 ;  /* 0x0000000400117824 */ /* 0x040fe200078e0211 */
[C---:B------:R-:W-:Y:S01]  /*04f0*/  LEA R19, R0.reuse, R19, 0x2 ;  /* 0x0000001300137211 */ /* 0x040fe200078e10ff */
[C---:B------:R-:W-:Y:S01]  /*0500*/  IMAD R21, R0.reuse, 0x4, R21 ;  /* 0x0000000400157824 */ /* 0x040fe200078e0215 */
[----:B--2---:R0:W-:Y:S04]  /*0510*/  STS [R23], R10 ;  /* 0x0000000a17007388 */ /* 0x0041e80000000800 */
[----:B---3--:R2:W-:Y:S04]  /*0520*/  STS [R25], R12 ;  /* 0x0000000c19007388 */ /* 0x0085e80000000800 */
[----:B----4-:R2:W-:Y:S04]  /*0530*/  STS [R27], R14 ;  /* 0x0000000e1b007388 */ /* 0x0105e80000000800 */
[----:B-----5:R2:W-:Y:S01]  /*0540*/  STS [R29], R6 ;  /* 0x000000061d007388 */ /* 0x0205e20000000800 */
[----:B0-----:R-:W-:Y:S01]  /*0550*/  LEA R23, R0, R23, 0x4 ;  /* 0x0000001700177211 */ /* 0x001fe200078e20ff */
[----:B------:R-:W-:Y:S06]  /*0560*/  @!P0 BRA `(.L_x_5) ;  /* 0xfffffffc00a48947 */ /* 0x000fec000383ffff */
.L_x_1:
[----:B------:R-:W-:Y:S05]  /*0570*/  BSYNC.RECONVERGENT B0 ;  /* 0x0000000000007941 */ /* 0x000fea0003800200 */
.L_x_0:
[----:B------:R-:W0:Y:S01]  /*0580*/  S2UR UR4, SR_CTAID.X ;  /* 0x00000000000479c3 */ /* 0x000e220000002500 */
[----:B------:R-:W1:Y:S07]  /*0590*/  LDCU UR9, c[0x0][0x398] ;  /* 0x00007300ff0977ac */ /* 0x000e6e0008000800 */
[----:B------:R-:W0:Y:S02]  /*05a0*/  LDC R2, c[0x0][0x360] ;  /* 0x0000d800ff027b82 */ /* 0x000e240000000800 */
[----:B0-----:R-:W-:-:S06]  /*05b0*/  IMAD R3, R2, UR4, R3 ;  /* 0x0000000402037c24 */ /* 0x001fcc000f8e0203 */
[----:B------:R-:W-:Y:S01]  /*05c0*/  BAR.SYNC.DEFER_BLOCKING 0x0 ;  /* 0x0000000000007b1d */ /* 0x000fe20000010000 */
[----:B-1----:R-:W-:-:S13]  /*05d0*/  ISETP.GE.U32.AND P0, PT, R3, UR9, PT ;  /* 0x0000000903007c0c */ /* 0x002fda000bf06070 */
[----:B------:R-:W-:Y:S05]  /*05e0*/  @P0 EXIT ;  /* 0x000000000000094d */ /* 0x000fea0003800000 */
[----:B------:R-:W0:Y:S01]  /*05f0*/  S2UR UR5, SR_CgaCtaId ;  /* 0x00000000000579c3 */ /* 0x000e220000008800 */
[----:B------:R-:W1:Y:S01]  /*0600*/  LDCU UR8, c[0x0][0x370] ;  /* 0x00006e00ff0877ac */ /* 0x000e620008000800 */
[----:B------:R-:W-:Y:S01]  /*0610*/  IMAD.MOV.U32 R0, RZ, RZ, R3 ;  /* 0x000000ffff007224 */ /* 0x000fe200078e0003 */
[----:B------:R-:W-:Y:S01]  /*0620*/  UMOV UR4, 0x400 ;  /* 0x0000040000047882 */ /* 0x000fe20000000000 */
[----:B------:R-:W3:Y:S01]  /*0630*/  LDCU.128 UR12, c[0x0][0x380] ;  /* 0x00007000ff0c77ac */ /* 0x000ee20008000c00 */
[----:B-1----:R-:W-:Y:S01]  /*0640*/  IMAD R7, R2, UR8, RZ ;  /* 0x0000000802077c24 */ /* 0x002fe2000f8e02ff */
[----:B0--3--:R-:W-:-:S12]  /*0650*/  ULEA UR4, UR5, UR4, 0x18 ;  /* 0x0000000405047291 */ /* 0x009fd8000f8ec0ff */
.L_x_6:
[----:B------:R-:W-:-:S04]  /*0660*/  IADD3 R2, P0, PT, R0, UR14, RZ ;  /* 0x0000000e00027c10 */ /* 0x000fc8000ff1e0ff */
[----:B------:R-:W-:-:S05]  /*0670*/  IADD3.X R3, PT, PT, RZ, UR15, RZ, P0, !PT ;  /* 0x0000000fff037c10 */ /* 0x000fca00087fe4ff */
[----:B------:R-:W2:Y:S01]  /*0680*/  LDG.E.U8 R2, desc[UR6][R2.64] ;  /* 0x0000000602027981 */ /* 0x000ea2000c1e1100 */
[----:B0-----:R-:W-:Y:S02]  /*0690*/  IADD3 R4, P0, PT, R0, UR12, RZ ;  /* 0x0000000c00047c10 */ /* 0x001fe4000ff1e0ff */
[----:B------:R-:W-:-:S03]  /*06a0*/  IADD3 R0, PT, PT, R7, R0, RZ ;  /* 0x0000000007007210 */ /* 0x000fc60007ffe0ff */
[----:B------:R-:W-:Y:S01]  /*06b0*/  IMAD.X R5, RZ, RZ, UR13, P0 ;  /* 0x0000000dff057e24 */ /* 0x000fe200080e06ff */
[----:B------:R-:W-:Y:S02]  /*06c0*/  ISETP.GE.U32.AND P0, PT, R0, UR9, PT ;  /* 0x0000000900007c0c */ /* 0x000fe4000bf06070 */
[----:B--2---:R-:W-:-:S05]  /*06d0*/  LEA R6, R2, UR4, 0x2 ;  /* 0x0000000402067c11 */ /* 0x004fca000f8e10ff */
[----:B------:R-:W0:Y:S04]  /*06e0*/  LDS R9, [R6] ;  /* 0x0000000006097984 */ /* 0x000e280000000800 */
[----:B0-----:R0:W-:Y:S02]  /*06f0*/  STG.E.U8 desc[UR6][R4.64], R9 ;  /* 0x0000000904007986 */ /* 0x0011e4000c101106 */
[----:B------:R-:W-:Y:S05]  /*0700*/  @!P0 BRA `(.L_x_6) ;  /* 0xfffffffc00d48947 */ /* 0x000fea000383ffff */
[----:B------:R-:W-:Y:S05]  /*0710*/  EXIT ;  /* 0x000000000000794d */ /* 0x000fea0003800000 */
.L_x_7:
[----:B------:R-:W-:-:S00]  /*0720*/  BRA `(.L_x_7) ;  /* 0xfffffffc00fc7947 */ /* 0x000fc0000383ffff */
[----:B------:R-:W-:-:S00]  /*0730*/  NOP ;  /* 0x0000000000007918 */ /* 0x000fc00000000000 */
        /* <DEDUP_REMOVED lines=12> */
.L_x_52:


//--------------------- .text._Z12NormalizeCdfPjj --------------------------
	.section	.text._Z12NormalizeCdfPjj,"ax",@progbits
	.align	128
        .global         _Z12NormalizeCdfPjj
        .type           _Z12NormalizeCdfPjj,@function
        .size           _Z12NormalizeCdfPjj,(.L_x_53 - _Z12NormalizeCdfPjj)
        .other          _Z12NormalizeCdfPjj,@"STO_CUDA_ENTRY STV_DEFAULT"
_Z12NormalizeCdfPjj:
.text._Z12NormalizeCdfPjj:
[----:B------:R-:W-:Y:S01]  /*0000*/  LDC R1, c[0x0][0x37c] ;  /* 0x0000df00ff017b82 */ /* 0x000fe20000000800 */
[----:B------:R-:W0:Y:S07]  /*0010*/  S2R R7, SR_TID.X ;  /* 0x0000000000077919 */ /* 0x000e2e0000002100 */
[----:B------:R-:W1:Y:S01]  /*0020*/  LDC.64 R4, c[0x0][0x380] ;  /* 0x0000e000ff047b82 */ /* 0x000e620000000a00 */
[----:B------:R-:W2:Y:S01]  /*0030*/  LDCU.64 UR6, c[0x0][0x358] ;  /* 0x00006b00ff0677ac */ /* 0x000ea20008000a00 */
[----:B------:R-:W-:Y:S01]  /*0040*/  BSSY.RECONVERGENT B0, `(.L_x_8) ;  /* 0x0000018000007945 */ /* 0x000fe20003800200 */
[----:B0-----:R-:W-:-:S02]  /*0050*/  ISETP.NE.AND P0, PT, R7, RZ, PT ;  /* 0x000000ff0700720c */ /* 0x001fc40003f05270 */
[----:B------:R-:W-:-:S11]  /*0060*/  ISETP.GT.U32.AND P1, PT, R7, 0xff, PT ;  /* 0x000000ff0700780c */ /* 0x000fd60003f24070 */
[----:B------:R-:W0:Y:S01]  /*0070*/  @!P0 S2R R3, SR_CgaCtaId ;  /* 0x0000000000038919 */ /* 0x000e220000008800 */
[----:B------:R-:W-:Y:S01]  /*0080*/  @!P0 MOV R0, 0x400 ;  /* 0x0000040000008802 */ /* 0x000fe20000000f00 */
[----:B------:R-:W-:-:S03]  /*0090*/  @!P0 IMAD.MOV.U32 R9, RZ, RZ, 0x100 ;  /* 0x00000100ff098424 */ /* 0x000fc600078e00ff */
[----:B0-----:R-:W-:Y:S01]  /*00a0*/  @!P0 LEA R0, R3, R0, 0x18 ;  /* 0x0000000003008211 */ /* 0x001fe200078ec0ff */
[----:B-1----:R-:W-:-:S04]  /*00b0*/  IMAD.WIDE.U32 R2, R7, 0x4, R4 ;  /* 0x0000000407027825 */ /* 0x002fc800078e0004 */
[----:B------:R0:W-:Y:S01]  /*00c0*/  @!P0 STS [R0], R9 ;  /* 0x0000000900008388 */ /* 0x0001e20000000800 */
[----:B------:R-:W-:Y:S06]  /*00d0*/  BAR.SYNC.DEFER_BLOCKING 0x0 ;  /* 0x0000000000007b1d */ /* 0x000fec0000010000 */
[----:B--2---:R-:W-:Y:S05]  /*00e0*/  @P1 BRA `(.L_x_9) ;  /* 0x0000000000341947 */ /* 0x004fea0003800000 */
[----:B0-----:R-:W2:Y:S02]  /*00f0*/  LDG.E R0, desc[UR6][R2.64] ;  /* 0x0000000602007981 */ /* 0x001ea4000c1e1900 */
[----:B--2---:R-:W-:-:S13]  /*0100*/  ISETP.NE.AND P2, PT, R0, RZ, PT ;  /* 0x000000ff0000720c */ /* 0x004fda0003f45270 */
[----:B------:R-:W-:Y:S05]  /*0110*/  @!P2 BRA `(.L_x_9) ;  /* 0x000000000028a947 */ /* 0x000fea0003800000 */
[----:B------:R-:W0:Y:S01]  /*0120*/  S2R R0, SR_LANEID ;  /* 0x0000000000007919 */ /* 0x000e220000000000 */
[----:B------:R-:W1:Y:S01]  /*0130*/  S2UR UR5, SR_CgaCtaId ;  /* 0x00000000000579c3 */ /* 0x000e620000008800 */
[----:B------:R-:W-:Y:S01]  /*0140*/  VOTEU.ANY UR4, UPT, PT ;  /* 0x0000000000047886 */ /* 0x000fe200038e0100 */
[----:B------:R-:W-:Y:S01]  /*0150*/  CREDUX.MIN UR8, R7 ;  /* 0x00000000070872cc */ /* 0x000fe20000008000 */
[----:B------:R-:W-:-:S06]  /*0160*/  UFLO.U32 UR4, UR4 ;  /* 0x00000004000472bd */ /* 0x000fcc00080e0000 */
[----:B0-----:R-:W-:Y:S01]  /*0170*/  ISETP.EQ.U32.AND P2, PT, R0, UR4, PT ;  /* 0x0000000400007c0c */ /* 0x001fe2000bf42070 */
[----:B------:R-:W-:-:S05]  /*0180*/  UMOV UR4, 0x400 ;  /* 0x0000040000047882 */ /* 0x000fca0000000000 */
[----:B------:R-:W-:Y:S01]  /*0190*/  IMAD.U32 R0, RZ, RZ, UR8 ;  /* 0x00000008ff007e24 */ /* 0x000fe2000f8e00ff */
[----:B-1----:R-:W-:-:S09]  /*01a0*/  ULEA UR4, UR5, UR4, 0x18 ;  /* 0x0000000405047291 */ /* 0x002fd2000f8ec0ff */
[----:B------:R1:W-:Y:S03]  /*01b0*/  @P2 ATOMS.MIN RZ, [UR4], R0 ;  /* 0x00000000ffff298c */ /* 0x0003e60008800004 */
.L_x_9:
[----:B------:R-:W-:Y:S05]  /*01c0*/  BSYNC.RECONVERGENT B0 ;  /* 0x0000000000007941 */ /* 0x000fea0003800200 */
.L_x_8:
[----:B------:R-:W-:Y:S06]  /*01d0*/  BAR.SYNC.DEFER_BLOCKING 0x0 ;  /* 0x0000000000007b1d */ /* 0x000fec0000010000 */
[----:B------:R-:W-:Y:S04]  /*01e0*/  BSSY.RECONVERGENT B0, `(.L_x_10) ;  /* 0x0000009000007945 */ /* 0x000fe80003800200 */
[----:B------:R-:W-:Y:S05]  /*01f0*/  @P0 BRA `(.L_x_11) ;  /* 0x00000000001c0947 */ /* 0x000fea0003800000 */
[----:B------:R-:W2:Y:S01]  /*0200*/  S2UR UR5, SR_CgaCtaId ;  /* 0x00000000000579c3 */ /* 0x000ea20000008800 */
[----:B------:R-:W-:Y:S02]  /*0210*/  UMOV UR4, 0x400 ;  /* 0x0000040000047882 */ /* 0x000fe40000000000 */
[----:B--2---:R-:W-:-:S09]  /*0220*/  ULEA UR4, UR5, UR4, 0x18 ;  /* 0x0000000405047291 */ /* 0x004fd2000f8ec0ff */
[----:B------:R-:W2:Y:S02]  /*0230*/  LDS R7, [UR4] ;  /* 0x00000004ff077984 */ /* 0x000ea40008000800 */
[----:B--2---:R-:W-:-:S06]  /*0240*/  IMAD.WIDE.U32 R4, R7, 0x4, R4 ;  /* 0x0000000407047825 */ /* 0x004fcc00078e0004 */
[----:B------:R-:W2:Y:S04]  /*0250*/  LDG.E R4, desc[UR6][R4.64] ;  /* 0x0000000604047981 */ /* 0x000ea8000c1e1900 */
[----:B--2---:R2:W-:Y:S02]  /*0260*/  STS [UR4+0x4], R4 ;  /* 0x00000404ff007988 */ /* 0x0045e40008000804 */
.L_x_11:
[----:B------:R-:W-:Y:S05]  /*0270*/  BSYNC.RECONVERGENT B0 ;  /* 0x0000000000007941 */ /* 0x000fea0003800200 */
.L_x_10:
[----:B------:R-:W-:Y:S06]  /*0280*/  BAR.SYNC.DEFER_BLOCKING 0x0 ;  /* 0x0000000000007b1d */ /* 0x000fec0000010000 */
[----:B------:R-:W-:Y:S05]  /*0290*/  @P1 EXIT ;  /* 0x000000000000194d */ /* 0x000fea0003800000 */
[----:B01----:R-:W3:Y:S01]  /*02a0*/  LDG.E R0, desc[UR6][R2.64] ;  /* 0x0000000602007981 */ /* 0x003ee2000c1e1900 */
[----:B------:R-:W0:Y:S01]  /*02b0*/  S2UR UR5, SR_CgaCtaId ;  /* 0x00000000000579c3 */ /* 0x000e220000008800 */
[----:B------:R-:W-:Y:S02]  /*02c0*/  UMOV UR4, 0x400 ;  /* 0x0000040000047882 */ /* 0x000fe40000000000 */
[----:B0-----:R-:W-:-:S09]  /*02d0*/  ULEA UR4, UR5, UR4, 0x18 ;  /* 0x0000000405047291 */ /* 0x001fd2000f8ec0ff */
[----:B------:R-:W0:Y:S02]  /*02e0*/  LDS R7, [UR4+0x4] ;  /* 0x00000404ff077984 */ /* 0x000e240008000800 */
[----:B------:R-:W0:Y:S02]  /*02f0*/  LDCU UR4, c[0x0][0x388] ;  /* 0x00007100ff0477ac */ /* 0x000e240008000800 */
[----:B0-----:R-:W-:-:S04]  /*0300*/  IADD3 R6, PT, PT, -R7, UR4, RZ ;  /* 0x0000000407067c10 */ /* 0x001fc8000fffe1ff */
[----:B------:R-:W0:Y:S01]  /*0310*/  I2F.U32.RP R8, R6 ;  /* 0x0000000600087306 */ /* 0x000e220000209000 */
[----:B------:R-:W-:Y:S02]  /*0320*/  IADD3 R9, PT, PT, RZ, -R6, RZ ;  /* 0x80000006ff097210 */ /* 0x000fe40007ffe0ff */
[----:B------:R-:W-:-:S05]  /*0330*/  ISETP.NE.U32.AND P2, PT, R6, RZ, PT ;  /* 0x000000ff0600720c */ /* 0x000fca0003f45070 */
[----:B0-----:R-:W2:Y:S02]  /*0340*/  MUFU.RCP R8, R8 ;  /* 0x0000000800087308 */ /* 0x001ea40000001000 */
[----:B--2---:R-:W-:-:S06]  /*0350*/  VIADD R4, R8, 0xffffffe ;  /* 0x0ffffffe08047836 */ /* 0x004fcc0000000000 */
[----:B------:R0:W1:Y:S02]  /*0360*/  F2I.FTZ.U32.TRUNC.NTZ R5, R4 ;  /* 0x0000000400057305 */ /* 0x000064000021f000 */
[----:B0-----:R-:W-:Y:S02]  /*0370*/  IMAD.MOV.U32 R4, RZ, RZ, RZ ;  /* 0x000000ffff047224 */ /* 0x001fe400078e00ff */
[----:B-1----:R-:W-:-:S04]  /*0380*/  IMAD R9, R9, R5, RZ ;  /* 0x0000000509097224 */ /* 0x002fc800078e02ff */
[----:B------:R-:W-:-:S04]  /*0390*/  IMAD.HI.U32 R10, R5, R9, R4 ;  /* 0x00000009050a7227 */ /* 0x000fc800078e0004 */
[----:B---3--:R-:W-:Y:S01]  /*03a0*/  IMAD.IADD R0, R0, 0x1, -R7 ;  /* 0x0000000100007824 */ /* 0x008fe200078e0a07 */
[----:B------:R-:W-:-:S05]  /*03b0*/  SHF.R.U32.HI R7, RZ, 0x1, R6 ;  /* 0x00000001ff077819 */ /* 0x000fca0000011606 */
[----:B------:R-:W-:-:S04]  /*03c0*/  IMAD R7, R0, 0xff, R7 ;  /* 0x000000ff00077824 */ /* 0x000fc800078e0207 */
[----:B------:R-:W-:-:S05]  /*03d0*/  IMAD.HI.U32 R5, R10, R7, RZ ;  /* 0x000000070a057227 */ /* 0x000fca00078e00ff */
[----:B------:R-:W-:-:S05]  /*03e0*/  IADD3 R0, PT, PT, -R5, RZ, RZ ;  /* 0x000000ff05007210 */ /* 0x000fca0007ffe1ff */
[----:B------:R-:W-:-:S05]  /*03f0*/  IMAD R7, R6, R0, R7 ;  /* 0x0000000006077224 */ /* 0x000fca00078e0207 */
[----:B------:R-:W-:-:S13]  /*0400*/  ISETP.GE.U32.AND P0, PT, R7, R6, PT ;  /* 0x000000060700720c */ /* 0x000fda0003f06070 */
[----:B------:R-:W-:Y:S02]  /*0410*/  @P0 IMAD.IADD R7, R7, 0x1, -R6 ;  /* 0x0000000107070824 */ /* 0x000fe400078e0a06 */
[----:B------:R-:W-:-:S03]  /*0420*/  @P0 VIADD R5, R5, 0x1 ;  /* 0x0000000105050836 */ /* 0x000fc60000000000 */
[----:B------:R-:W-:-:S13]  /*0430*/  ISETP.GE.U32.AND P1, PT, R7, R6, PT ;  /* 0x000000060700720c */ /* 0x000fda0003f26070 */
[----:B------:R-:W-:Y:S02]  /*0440*/  @P1 IADD3 R5, PT, PT, R5, 0x1, RZ ;  /* 0x0000000105051810 */ /* 0x000fe40007ffe0ff */
[----:B------:R-:W-:-:S05]  /*0450*/  @!P2 LOP3.LUT R5, RZ, R6, RZ, 0x33, !PT ;  /* 0x00000006ff05a212 */ /* 0x000fca00078e33ff */
[----:B------:R-:W-:Y:S01]  /*0460*/  STG.E desc[UR6][R2.64], R5 ;  /* 0x0000000502007986 */ /* 0x000fe2000c101906 */
[----:B------:R-:W-:Y:S05]  /*0470*/  EXIT ;  /* 0x000000000000794d */ /* 0x000fea0003800000 */
.L_x_12:
        /* <DEDUP_REMOVED lines=16> */
.L_x_53:


//--------------------- .text._Z13BrentKungScanPjPKj --------------------------
	.section	.text._Z13BrentKungScanPjPKj,"ax",@progbits
	.align	128
        .global         _Z13BrentKungScanPjPKj
        .type           _Z13BrentKungScanPjPKj,@function
        .size           _Z13BrentKungScanPjPKj,(.L_x_54 - _Z13BrentKungScanPjPKj)
        .other          _Z13BrentKungScanPjPKj,@"STO_CUDA_ENTRY STV_DEFAULT"
_Z13BrentKungScanPjPKj:
.text._Z13BrentKungScanPjPKj:
[----:B------:R-:W-:Y:S01]  /*0000*/  LDC R1, c[0x0][0x37c] ;  /* 0x0000df00ff017b82 */ /* 0x000fe20000000800 */
[----:B------:R-:W0:Y:S07]  /*0010*/  S2R R5, SR_TID.X ;  /* 0x0000000000057919 */ /* 0x000e2e0000002100 */
[----:B------:R-:W1:Y:S01]  /*0020*/  S2UR UR4, SR_CTAID.X ;  /* 0x00000000000479c3 */ /* 0x000e620000002500 */
[----:B------:R-:W2:Y:S07]  /*0030*/  LDCU.64 UR6, c[0x0][0x358] ;  /* 0x00006b00ff0677ac */ /* 0x000eae0008000a00 */
[----:B------:R-:W1:Y:S02]  /*0040*/  LDC R3, c[0x0][0x360] ;  /* 0x0000d800ff037b82 */ /* 0x000e640000000800 */
[----:B-1----:R-:W-:-:S04]  /*0050*/  IMAD R2, R3, UR4, RZ ;  /* 0x0000000403027c24 */ /* 0x002fc8000f8e02ff */
[----:B0-----:R-:W-:-:S04]  /*0060*/  IMAD R2, R2, 0x2, R5 ;  /* 0x0000000202027824 */ /* 0x001fc800078e0205 */
[C---:B------:R-:W-:Y:S01]  /*0070*/  IMAD.IADD R0, R2.reuse, 0x1, R3 ;  /* 0x0000000102007824 */ /* 0x040fe200078e0203 */
[----:B------:R-:W-:-:S04]  /*0080*/  ISETP.GT.U32.AND P0, PT, R2, 0xff, PT ;  /* 0x000000ff0200780c */ /* 0x000fc80003f04070 */
[----:B------:R-:W-:-:S09]  /*0090*/  ISETP.GT.U32.AND P1, PT, R0, 0xff, PT ;  /* 0x000000ff0000780c */ /* 0x000fd20003f24070 */
[----:B------:R-:W0:Y:S08]  /*00a0*/  @!P0 LDC.64 R6, c[0x0][0x388] ;  /* 0x0000e200ff068b82 */ /* 0x000e300000000a00 */
[----:B------:R-:W1:Y:S01]  /*00b0*/  @!P1 LDC.64 R8, c[0x0][0x388] ;  /* 0x0000e200ff089b82 */ /* 0x000e620000000a00 */
[----:B0-----:R-:W-:-:S06]  /*00c0*/  @!P0 IMAD.WIDE.U32 R6, R2, 0x4, R6 ;  /* 0x0000000402068825 */ /* 0x001fcc00078e0006 */
[----:B--2---:R-:W2:Y:S01]  /*00d0*/  @!P0 LDG.E R7, desc[UR6][R6.64] ;  /* 0x0000000606078981 */ /* 0x004ea2000c1e1900 */
[----:B-1----:R-:W-:-:S06]  /*00e0*/  @!P1 IMAD.WIDE.U32 R8, R0, 0x4, R8 ;  /* 0x0000000400089825 */ /* 0x002fcc00078e0008 */
[----:B------:R-:W3:Y:S01]  /*00f0*/  @!P1 LDG.E R9, desc[UR6][R8.64] ;  /* 0x0000000608099981 */ /* 0x000ee2000c1e1900 */
[----:B------:R-:W0:Y:S01]  /*0100*/  S2UR UR5, SR_CgaCtaId ;  /* 0x00000000000579c3 */ /* 0x000e220000008800 */
[----:B------:R-:W-:Y:S02]  /*0110*/  UMOV UR4, 0x400 ;  /* 0x0000040000047882 */ /* 0x000fe40000000000 */
[----:B0-----:R-:W-:-:S06]  /*0120*/  ULEA UR4, UR5, UR4, 0x18 ;  /* 0x0000000405047291 */ /* 0x001fcc000f8ec0ff */
[----:B------:R-:W-:-:S05]  /*0130*/  LEA R10, R5, UR4, 0x2 ;  /* 0x00000004050a7c11 */ /* 0x000fca000f8e10ff */
[----:B------:R-:W-:Y:S02]  /*0140*/  IMAD R4, R3, 0x4, R10 ;  /* 0x0000000403047824 */ /* 0x000fe400078e020a */
[----:B------:R-:W-:Y:S01]  /*0150*/  HFMA2 R12, -RZ, RZ, 0, 5.9604644775390625e-08 ;  /* 0x00000001ff0c7431 */ /* 0x000fe200000001ff */
[----:B------:R-:W-:Y:S01]  /*0160*/  LEA R5, R5, 0x2, 0x1 ;  /* 0x0000000205057811 */ /* 0x000fe200078e08ff */
[----:B--2---:R0:W-:Y:S04]  /*0170*/  @!P0 STS [R10], R7 ;  /* 0x000000070a008388 */ /* 0x0041e80000000800 */
[----:B---3--:R0:W-:Y:S02]  /*0180*/  @!P1 STS [R4], R9 ;  /* 0x0000000904009388 */ /* 0x0081e40000000800 */
.L_x_13:
[----:B0-----:R-:W-:Y:S01]  /*0190*/  IMAD R7, R5, R12, RZ ;  /* 0x0000000c05077224 */ /* 0x001fe200078e02ff */
[----:B------:R-:W-:Y:S04]  /*01a0*/  BAR.SYNC.DEFER_BLOCKING 0x0 ;  /* 0x0000000000007b1d */ /* 0x000fe80000010000 */
[----:B------:R-:W-:-:S13]  /*01b0*/  ISETP.GT.U32.AND P0, PT, R7, 0x100, PT ;  /* 0x000001000700780c */ /* 0x000fda0003f04070 */
[----:B------:R-:W-:-:S05]  /*01c0*/  @!P0 IMAD.IADD R6, R7, 0x1, -R12 ;  /* 0x0000000107068824 */ /* 0x000fca00078e0a0c */
[----:B------:R-:W-:-:S05]  /*01d0*/  @!P0 LEA R7, R6, UR4, 0x2 ;  /* 0x0000000406078c11 */ /* 0x000fca000f8e10ff */
[C---:B------:R-:W-:Y:S02]  /*01e0*/  @!P0 IMAD R6, R12.reuse, 0x4, R7 ;  /* 0x000000040c068824 */ /* 0x040fe400078e0207 */
[----:B------:R-:W-:Y:S01]  /*01f0*/  @!P0 LDS R7, [R7+-0x4] ;  /* 0xfffffc0007078984 */ /* 0x000fe20000000800 */
[----:B------:R-:W-:-:S03]  /*0200*/  IMAD.SHL.U32 R12, R12, 0x2, RZ ;  /* 0x000000020c0c7824 */ /* 0x000fc600078e00ff */
[----:B------:R-:W0:Y:S02]  /*0210*/  @!P0 LDS R8, [R6+-0x4] ;  /* 0xfffffc0006088984 */ /* 0x000e240000000800 */
[----:B0-----:R-:W-:-:S05]  /*0220*/  @!P0 IADD3 R9, PT, PT, R7, R8, RZ ;  /* 0x0000000807098210 */ /* 0x001fca0007ffe0ff */
[----:B------:R1:W-:Y:S01]  /*0230*/  @!P0 STS [R6+-0x4], R9 ;  /* 0xfffffc0906008388 */ /* 0x0003e20000000800 */
[----:B------:R-:W-:-:S13]  /*0240*/  ISETP.GT.U32.AND P0, PT, R12, R3, PT ;  /* 0x000000030c00720c */ /* 0x000fda0003f04070 */
[----:B-1----:R-:W-:Y:S05]  /*0250*/  @!P0 BRA `(.L_x_13) ;  /* 0xfffffffc00cc8947 */ /* 0x002fea000383ffff */
[----:B------:R-:W-:Y:S02]  /*0260*/  ISETP.GE.U32.AND P1, PT, R3, 0x2, PT ;  /* 0x000000020300780c */ /* 0x000fe40003f26070 */
[----:B------:R-:W-:-:S11]  /*0270*/  ISETP.GT.U32.AND P0, PT, R2, 0xff, PT ;  /* 0x000000ff0200780c */ /* 0x000fd60003f04070 */
[----:B------:R-:W-:Y:S05]  /*0280*/  @!P1 BRA `(.L_x_14) ;  /* 0x0000000000389947 */ /* 0x000fea0003800000 */
.L_x_15:
[----:B------:R-:W-:Y:S01]  /*0290*/  SHF.R.U32.HI R11, RZ, 0x1, R3 ;  /* 0x00000001ff0b7819 */ /* 0x000fe20000011603 */
[----:B------:R-:W-:Y:S04]  /*02a0*/  BAR.SYNC.DEFER_BLOCKING 0x0 ;  /* 0x0000000000007b1d */ /* 0x000fe80000010000 */
[----:B------:R-:W-:-:S05]  /*02b0*/  IMAD R6, R5, R11, RZ ;  /* 0x0000000b05067224 */ /* 0x000fca00078e02ff */
[----:B------:R-:W-:-:S04]  /*02c0*/  IADD3 R7, PT, PT, R6, -0x1, R11 ;  /* 0xffffffff06077810 */ /* 0x000fc80007ffe00b */
[----:B------:R-:W-:-:S13]  /*02d0*/  ISETP.GT.U32.AND P1, PT, R7, 0xff, PT ;  /* 0x000000ff0700780c */ /* 0x000fda0003f24070 */
[----:B------:R-:W-:-:S05]  /*02e0*/  @!P1 LEA R6, R6, UR4, 0x2 ;  /* 0x0000000406069c11 */ /* 0x000fca000f8e10ff */
[----:B------:R-:W-:Y:S02]  /*02f0*/  @!P1 IMAD R7, R11, 0x4, R6 ;  /* 0x000000040b079824 */ /* 0x000fe400078e0206 */
[----:B------:R-:W-:Y:S04]  /*0300*/  @!P1 LDS R6, [R6+-0x4] ;  /* 0xfffffc0006069984 */ /* 0x000fe80000000800 */
[----:B------:R-:W0:Y:S02]  /*0310*/  @!P1 LDS R9, [R7+-0x4] ;  /* 0xfffffc0007099984 */ /* 0x000e240000000800 */
[----:B0-----:R-:W-:-:S05]  /*0320*/  @!P1 IADD3 R8, PT, PT, R6, R9, RZ ;  /* 0x0000000906089210 */ /* 0x001fca0007ffe0ff */
[----:B------:R0:W-:Y:S01]  /*0330*/  @!P1 STS [R7+-0x4], R8 ;  /* 0xfffffc0807009388 */ /* 0x0001e20000000800 */
[----:B------:R-:W-:Y:S01]  /*0340*/  ISETP.GT.U32.AND P1, PT, R3, 0x3, PT ;  /* 0x000000030300780c */ /* 0x000fe20003f24070 */
[----:B------:R-:W-:-:S12]  /*0350*/  IMAD.MOV.U32 R3, RZ, RZ, R11 ;  /* 0x000000ffff037224 */ /* 0x000fd800078e000b */
[----:B0-----:R-:W-:Y:S05]  /*0360*/  @P1 BRA `(.L_x_15) ;  /* 0xfffffffc00c81947 */ /* 0x001fea000383ffff */
.L_x_14:
[----:B------:R-:W-:Y:S01]  /*0370*/  BAR.SYNC.DEFER_BLOCKING 0x0 ;  /* 0x0000000000007b1d */ /* 0x000fe20000010000 */
[----:B------:R-:W-:-:S07]  /*0380*/  ISETP.GT.U32.AND P1, PT, R0, 0xff, PT ;  /* 0x000000ff0000780c */ /* 0x000fce0003f24070 */
[----:B------:R-:W0:Y:S01]  /*0390*/  @!P0 LDC.64 R6, c[0x0][0x380] ;  /* 0x0000e000ff068b82 */ /* 0x000e220000000a00 */
[----:B------:R-:W1:Y:S01]  /*03a0*/  @!P0 LDS R5, [R10] ;  /* 0x000000000a058984 */ /* 0x000e620000000800 */
[----:B0-----:R-:W-:-:S05]  /*03b0*/  @!P0 IMAD.WIDE.U32 R2, R2, 0x4, R6 ;  /* 0x0000000402028825 */ /* 0x001fca00078e0006 */
[----:B-1----:R0:W-:Y:S01]  /*03c0*/  @!P0 STG.E desc[UR6][R2.64], R5 ;  /* 0x0000000502008986 */ /* 0x0021e2000c101906 */
[----:B------:R-:W-:Y:S05]  /*03d0*/  @P1 EXIT ;  /* 0x000000000000194d */ /* 0x000fea0003800000 */
[----:B0-----:R-:W0:Y:S01]  /*03e0*/  LDS R5, [R4] ;  /* 0x0000000004057984 */ /* 0x001e220000000800 */
[----:B------:R-:W1:Y:S02]  /*03f0*/  LDC.64 R2, c[0x0][0x380] ;  /* 0x0000e000ff027b82 */ /* 0x000e640000000a00 */
[----:B-1----:R-:W-:-:S05]  /*0400*/  IMAD.WIDE.U32 R2, R0, 0x4, R2 ;  /* 0x0000000400027825 */ /* 0x002fca00078e0002 */
[----:B0-----:R-:W-:Y:S01]  /*0410*/  STG.E desc[UR6][R2.64], R5 ;  /* 0x0000000502007986 */ /* 0x001fe2000c101906 */
[----:B------:R-:W-:Y:S05]  /*0420*/  EXIT ;  /* 0x000000000000794d */ /* 0x000fea0003800000 */
.L_x_16:
        /* <DEDUP_REMOVED lines=13> */
.L_x_54:


//--------------------- .text._Z26KoggeStoneScanDoubleBufferPjPKj --------------------------
	.section	.text._Z26KoggeStoneScanDoubleBufferPjPKj,"ax",@progbits
	.align	128
        .global         _Z26KoggeStoneScanDoubleBufferPjPKj
        .type           _Z26KoggeStoneScanDoubleBufferPjPKj,@function
        .size           _Z26KoggeStoneScanDoubleBufferPjPKj,(.L_x_55 - _Z26KoggeStoneScanDoubleBufferPjPKj)
        .other          _Z26KoggeStoneScanDoubleBufferPjPKj,@"STO_CUDA_ENTRY STV_DEFAULT"
_Z26KoggeStoneScanDoubleBufferPjPKj:
.text._Z26KoggeStoneScanDoubleBufferPjPKj:
[----:B------:R-:W-:Y:S01]  /*0000*/  LDC R1, c[0x0][0x37c] ;  /* 0x0000df00ff017b82 */ /* 0x000fe20000000800 */
[----:B------:R-:W0:Y:S07]  /*0010*/  S2R R11, SR_TID.X ;  /* 0x00000000000b7919 */ /* 0x000e2e0000002100 */
[----:B------:R-:W0:Y:S01]  /*0020*/  S2UR UR4, SR_CTAID.X ;  /* 0x00000000000479c3 */ /* 0x000e220000002500 */
[----:B------:R-:W1:Y:S07]  /*0030*/  LDCU.64 UR6, c[0x0][0x358] ;  /* 0x00006b00ff0677ac */ /* 0x000e6e0008000a00 */
[----:B------:R-:W0:Y:S02]  /*0040*/  LDC R8, c[0x0][0x360] ;  /* 0x0000d800ff087b82 */ /* 0x000e240000000800 */
[----:B0-----:R-:W-:-:S05]  /*0050*/  IMAD R5, R8, UR4, R11 ;  /* 0x0000000408057c24 */ /* 0x001fca000f8e020b */
[----:B------:R-:W-:-:S13]  /*0060*/  ISETP.GT.U32.AND P1, PT, R5, 0xff, PT ;  /* 0x000000ff0500780c */ /* 0x000fda0003f24070 */
[----:B------:R-:W0:Y:S02]  /*0070*/  @!P1 LDC.64 R2, c[0x0][0x388] ;  /* 0x0000e200ff029b82 */ /* 0x000e240000000a00 */
[----:B0-----:R-:W-:-:S06]  /*0080*/  @!P1 IMAD.WIDE.U32 R2, R5, 0x4, R2 ;  /* 0x0000000405029825 */ /* 0x001fcc00078e0002 */
[----:B-1----:R-:W2:Y:S01]  /*0090*/  @!P1 LDG.E R2, desc[UR6][R2.64] ;  /* 0x0000000602029981 */ /* 0x002ea2000c1e1900 */
[----:B------:R-:W-:Y:S02]  /*00a0*/  MOV R0, 0x400 ;  /* 0x0000040000007802 */ /* 0x000fe40000000f00 */
[----:B------:R-:W-:Y:S01]  /*00b0*/  ISETP.GE.U32.AND P2, PT, R8, 0x2, PT ;  /* 0x000000020800780c */ /* 0x000fe20003f46070 */
[----:B------:R-:W0:Y:S01]  /*00c0*/  S2R R9, SR_CgaCtaId ;  /* 0x0000000000097919 */ /* 0x000e220000008800 */
[----:B------:R-:W-:Y:S01]  /*00d0*/  ISETP.GT.U32.AND P0, PT, R5, 0xff, PT ;  /* 0x000000ff0500780c */ /* 0x000fe20003f04070 */
[----:B------:R-:W-:Y:S01]  /*00e0*/  VIADD R6, R0, 0x400 ;  /* 0x0000040000067836 */ /* 0x000fe20000000000 */
[----:B0-----:R-:W-:-:S04]  /*00f0*/  @!P1 LEA R4, R9, R0, 0x18 ;  /* 0x0000000009049211 */ /* 0x001fc800078ec0ff */
[----:B------:R-:W-:Y:S01]  /*0100*/  LEA R6, R9, R6, 0x18 ;  /* 0x0000000609067211 */ /* 0x000fe200078ec0ff */
[----:B------:R-:W-:-:S05]  /*0110*/  @!P1 IMAD R7, R11, 0x4, R4 ;  /* 0x000000040b079824 */ /* 0x000fca00078e0204 */
[----:B--2---:R0:W-:Y:S01]  /*0120*/  @!P1 STS [R7], R2 ;  /* 0x0000000207009388 */ /* 0x0041e20000000800 */
[----:B------:R-:W-:Y:S05]  /*0130*/  @!P2 BRA `(.L_x_17) ;  /* 0x000000000054a947 */ /* 0x000fea0003800000 */
[----:B------:R-:W-:Y:S01]  /*0140*/  LEA R0, R9, R0, 0x18 ;  /* 0x0000000009007211 */ /* 0x000fe200078ec0ff */
[----:B------:R-:W-:Y:S01]  /*0150*/  UMOV UR4, 0x1 ;  /* 0x0000000100047882 */ /* 0x000fe20000000000 */
[----:B0-----:R-:W-:-:S07]  /*0160*/  MOV R2, R6 ;  /* 0x0000000600027202 */ /* 0x001fce0000000f00 */
.L_x_18:
[----:B------:R-:W-:Y:S01]  /*0170*/  BAR.SYNC.DEFER_BLOCKING 0x0 ;  /* 0x0000000000007b1d */ /* 0x000fe20000010000 */
[----:B------:R-:W-:Y:S01]  /*0180*/  ISETP.GE.U32.AND P1, PT, R11, UR4, PT ;  /* 0x000000040b007c0c */ /* 0x000fe2000bf26070 */
[----:B------:R-:W-:-:S12]  /*0190*/  IMAD.MOV.U32 R6, RZ, RZ, R0 ;  /* 0x000000ffff067224 */ /* 0x000fd800078e0000 */
[C---:B------:R-:W-:Y:S01]  /*01a0*/  @P1 VIADD R7, R11.reuse, -UR4 ;  /* 0x800000040b071c36 */ /* 0x040fe20008000000 */
[C---:B------:R-:W-:Y:S01]  /*01b0*/  @P1 LEA R3, R11.reuse, R6, 0x2 ;  /* 0x000000060b031211 */ /* 0x040fe200078e10ff */
[--C-:B------:R-:W-:Y:S01]  /*01c0*/  @!P1 IMAD R10, R11, 0x4, R6.reuse ;  /* 0x000000040b0a9824 */ /* 0x100fe200078e0206 */
[----:B------:R-:W-:Y:S01]  /*01d0*/  USHF.L.U32 UR4, UR4, 0x1, URZ ;  /* 0x0000000104047899 */ /* 0x000fe200080006ff */
[----:B------:R-:W-:-:S03]  /*01e0*/  @P1 IMAD R7, R7, 0x4, R6 ;  /* 0x0000000407071824 */ /* 0x000fc600078e0206 */
[----:B------:R-:W-:Y:S04]  /*01f0*/  @P1 LDS R3, [R3] ;  /* 0x0000000003031984 */ /* 0x000fe80000000800 */
[----:B------:R-:W0:Y:S02]  /*0200*/  @P1 LDS R0, [R7] ;  /* 0x0000000007001984 */ /* 0x000e240000000800 */
[----:B01----:R-:W-:Y:S01]  /*0210*/  @P1 IADD3 R4, PT, PT, R3, R0, RZ ;  /* 0x0000000003041210 */ /* 0x003fe20007ffe0ff */
[----:B------:R-:W-:Y:S02]  /*0220*/  IMAD.MOV.U32 R0, RZ, RZ, R2 ;  /* 0x000000ffff007224 */ /* 0x000fe400078e0002 */
[----:B------:R-:W-:-:S03]  /*0230*/  IMAD.MOV.U32 R2, RZ, RZ, R6 ;  /* 0x000000ffff027224 */ /* 0x000fc600078e0006 */
[----:B------:R-:W0:Y:S01]  /*0240*/  @!P1 LDS R4, [R10] ;  /* 0x000000000a049984 */ /* 0x000e220000000800 */
[----:B------:R-:W-:Y:S02]  /*0250*/  LEA R9, R11, R0, 0x2 ;  /* 0x000000000b097211 */ /* 0x000fe400078e10ff */
[----:B------:R-:W-:-:S03]  /*0260*/  ISETP.LE.U32.AND P1, PT, R8, UR4, PT ;  /* 0x0000000408007c0c */ /* 0x000fc6000bf23070 */
[----:B0-----:R1:W-:Y:S10]  /*0270*/  STS [R9], R4 ;  /* 0x0000000409007388 */ /* 0x0013f40000000800 */
[----:B------:R-:W-:Y:S05]  /*0280*/  @!P1 BRA `(.L_x_18) ;  /* 0xfffffffc00b89947 */ /* 0x000fea000383ffff */
.L_x_17:
[----:B------:R-:W-:Y:S05]  /*0290*/  @P0 EXIT ;  /* 0x000000000000094d */ /* 0x000fea0003800000 */
[----:B------:R-:W-:Y:S01]  /*02a0*/  LEA R6, R11, R6, 0x2 ;  /* 0x000000060b067211 */ /* 0x000fe200078e10ff */
[----:B0-----:R-:W0:Y:S04]  /*02b0*/  LDC.64 R2, c[0x0][0x380] ;  /* 0x0000e000ff027b82 */ /* 0x001e280000000a00 */
[----:B------:R-:W2:Y:S01]  /*02c0*/  LDS R7, [R6] ;  /* 0x0000000006077984 */ /* 0x000ea20000000800 */
[----:B0-----:R-:W-:-:S05]  /*02d0*/  IMAD.WIDE.U32 R2, R5, 0x4, R2 ;  /* 0x0000000405027825 */ /* 0x001fca00078e0002 */
[----:B--2---:R-:W-:Y:S01]  /*02e0*/  STG.E desc[UR6][R2.64], R7 ;  /* 0x0000000702007986 */ /* 0x004fe2000c101906 */
[----:B------:R-:W-:Y:S05]  /*02f0*/  EXIT ;  /* 0x000000000000794d */ /* 0x000fea0003800000 */
.L_x_19:
        /* <DEDUP_REMOVED lines=16> */
.L_x_55:


//--------------------- .text._Z14KoggeStoneScanPjPKj --------------------------
	.section	.text._Z14KoggeStoneScanPjPKj,"ax",@progbits
	.align	128
        .global         _Z14KoggeStoneScanPjPKj
        .type           _Z14KoggeStoneScanPjPKj,@function
        .size           _Z14KoggeStoneScanPjPKj,(.L_x_56 - _Z14KoggeStoneScanPjPKj)
        .other          _Z14KoggeStoneScanPjPKj,@"STO_CUDA_ENTRY STV_DEFAULT"
_Z14KoggeStoneScanPjPKj:
.text._Z14KoggeStoneScanPjPKj:
        /* <DEDUP_REMOVED lines=10> */
[----:B------:R-:W0:Y:S01]  /*00a0*/  S2UR UR5, SR_CgaCtaId ;  /* 0x00000000000579c3 */ /* 0x000e220000008800 */
[----:B------:R-:W-:Y:S01]  /*00b0*/  UMOV UR4, 0x400 ;  /* 0x0000040000047882 */ /* 0x000fe20000000000 */
[----:B------:R-:W-:Y:S02]  /*00c0*/  ISETP.GE.U32.AND P2, PT, R4, 0x2, PT ;  /* 0x000000020400780c */ /* 0x000fe40003f46070 */
[----:B------:R-:W-:Y:S01]  /*00d0*/  ISETP.GT.U32.AND P0, PT, R5, 0xff, PT ;  /* 0x000000ff0500780c */ /* 0x000fe20003f04070 */
[----:B0-----:R-:W-:-:S06]  /*00e0*/  ULEA UR4, UR5, UR4, 0x18 ;  /* 0x0000000405047291 */ /* 0x001fcc000f8ec0ff */
[----:B------:R-:W-:-:S05]  /*00f0*/  LEA R0, R9, UR4, 0x2 ;  /* 0x0000000409007c11 */ /* 0x000fca000f8e10ff */
[----:B--2---:R0:W-:Y:S01]  /*0100*/  @!P1 STS [R0], R3 ;  /* 0x0000000300009388 */ /* 0x0041e20000000800 */
[----:B------:R-:W-:Y:S05]  /*0110*/  @!P2 BRA `(.L_x_20) ;  /* 0x000000000038a947 */ /* 0x000fea0003800000 */
[----:B------:R-:W-:-:S05]  /*0120*/  UMOV UR5, 0x1 ;  /* 0x0000000100057882 */ /* 0x000fca0000000000 */
.L_x_21:
[----:B------:R-:W-:Y:S01]  /*0130*/  BAR.SYNC.DEFER_BLOCKING 0x0 ;  /* 0x0000000000007b1d */ /* 0x000fe20000010000 */
[----:B------:R-:W-:Y:S01]  /*0140*/  ISETP.GE.U32.AND P1, PT, R9, UR5, PT ;  /* 0x0000000509007c0c */ /* 0x000fe2000bf26070 */
[----:B------:R-:W-:-:S12]  /*0150*/  IMAD.MOV.U32 R2, RZ, RZ, RZ ;  /* 0x000000ffff027224 */ /* 0x000fd800078e00ff */
[----:B0-----:R-:W-:Y:S01]  /*0160*/  @P1 VIADD R3, R9, -UR5 ;  /* 0x8000000509031c36 */ /* 0x001fe20008000000 */
[----:B------:R-:W-:-:S04]  /*0170*/  USHF.L.U32 UR5, UR5, 0x1, URZ ;  /* 0x0000000105057899 */ /* 0x000fc800080006ff */
[----:B------:R-:W-:-:S05]  /*0180*/  @P1 LEA R3, R3, UR4, 0x2 ;  /* 0x0000000403031c11 */ /* 0x000fca000f8e10ff */
[----:B------:R-:W-:Y:S01]  /*0190*/  @P1 LDS R2, [R3] ;  /* 0x0000000003021984 */ /* 0x000fe20000000800 */
[----:B------:R-:W-:Y:S06]  /*01a0*/  BAR.SYNC.DEFER_BLOCKING 0x0 ;  /* 0x0000000000007b1d */ /* 0x000fec0000010000 */
[----:B------:R-:W0:Y:S02]  /*01b0*/  @P1 LDS R7, [R0] ;  /* 0x0000000000071984 */ /* 0x000e240000000800 */
[----:B0-----:R-:W-:-:S05]  /*01c0*/  @P1 IMAD.IADD R7, R7, 0x1, R2 ;  /* 0x0000000107071824 */ /* 0x001fca00078e0202 */
[----:B------:R1:W-:Y:S01]  /*01d0*/  @P1 STS [R0], R7 ;  /* 0x0000000700001388 */ /* 0x0003e20000000800 */
[----:B------:R-:W-:-:S13]  /*01e0*/  ISETP.LE.U32.AND P1, PT, R4, UR5, PT ;  /* 0x0000000504007c0c */ /* 0x000fda000bf23070 */
[----:B-1----:R-:W-:Y:S05]  /*01f0*/  @!P1 BRA `(.L_x_21) ;  /* 0xfffffffc00cc9947 */ /* 0x002fea000383ffff */
.L_x_20:
[----:B------:R-:W-:Y:S05]  /*0200*/  @P0 EXIT ;  /* 0x000000000000094d */ /* 0x000fea0003800000 */
[----:B------:R-:W1:Y:S01]  /*0210*/  LDS R7, [R0] ;  /* 0x0000000000077984 */ /* 0x000e620000000800 */
[----:B0-----:R-:W0:Y:S02]  /*0220*/  LDC.64 R2, c[0x0][0x380] ;  /* 0x0000e000ff027b82 */ /* 0x001e240000000a00 */
[----:B0-----:R-:W-:-:S05]  /*0230*/  IMAD.WIDE.U32 R2, R5, 0x4, R2 ;  /* 0x0000000405027825 */ /* 0x001fca00078e0002 */
[----:B-1----:R-:W-:Y:S01]  /*0240*/  STG.E desc[UR6][R2.64], R7 ;  /* 0x0000000702007986 */ /* 0x002fe2000c101906 */
[----:B------:R-:W-:Y:S05]  /*0250*/  EXIT ;  /* 0x000000000000794d */ /* 0x000fea0003800000 */
.L_x_22:
        /* <DEDUP_REMOVED lines=10> */
.L_x_56:


//--------------------- .text._Z18CalculateHistogramPKhPjj --------------------------
	.section	.text._Z18CalculateHistogramPKhPjj,"ax",@progbits
	.align	128
        .global         _Z18CalculateHistogramPKhPjj
        .type           _Z18CalculateHistogramPKhPjj,@function
        .size           _Z18CalculateHistogramPKhPjj,(.L_x_57 - _Z18CalculateHistogramPKhPjj)
        .other          _Z18CalculateHistogramPKhPjj,@"STO_CUDA_ENTRY STV_DEFAULT"
_Z18CalculateHistogramPKhPjj:
.text._Z18CalculateHistogramPKhPjj:
[----:B------:R-:W-:Y:S01]  /*0000*/  LDC R1, c[0x0][0x37c] ;  /* 0x0000df00ff017b82 */ /* 0x000fe20000000800 */
[----:B------:R-:W0:Y:S01]  /*0010*/  S2R R0, SR_TID.X ;  /* 0x0000000000007919 */ /* 0x000e220000002100 */
[----:B------:R-:W-:Y:S01]  /*0020*/  BSSY.RECONVERGENT B0, `(.L_x_23) ;  /* 0x0000040000007945 */ /* 0x000fe20003800200 */
[----:B0-----:R-:W-:-:S13]  /*0030*/  ISETP.GT.U32.AND P0, PT, R0, 0xff, PT ;  /* 0x000000ff0000780c */ /* 0x001fda0003f04070 */
[----:B------:R-:W-:Y:S05]  /*0040*/  @P0 BRA `(.L_x_24) ;  /* 0x0000000000f40947 */ /* 0x000fea0003800000 */
[----:B------:R-:W0:Y:S01]  /*0050*/  LDC R10, c[0x0][0x360] ;  /* 0x0000d800ff0a7b82 */ /* 0x000e220000000800 */
[----:B------:R-:W-:Y:S01]  /*0060*/  BSSY.RECONVERGENT B1, `(.L_x_25) ;  /* 0x000002b000017945 */ /* 0x000fe20003800200 */
[----:B0-----:R-:W0:Y:S01]  /*0070*/  I2F.U32.RP R7, R10 ;  /* 0x0000000a00077306 */ /* 0x001e220000209000 */
[----:B------:R-:W-:Y:S01]  /*0080*/  IMAD.IADD R4, R0, 0x1, R10 ;  /* 0x0000000100047824 */ /* 0x000fe200078e020a */
[----:B------:R-:W-:-:S04]  /*0090*/  ISETP.NE.U32.AND P2, PT, R10, RZ, PT ;  /* 0x000000ff0a00720c */ /* 0x000fc80003f45070 */
        /* <DEDUP_REMOVED lines=10> */
[----:B------:R-:W-:-:S06]  /*0140*/  IMAD.HI.U32 R8, R3, R9, R2 ;  /* 0x0000000903087227 */ /* 0x000fcc00078e0002 */
[----:B------:R-:W-:-:S05]  /*0150*/  IMAD.HI.U32 R3, R8, R5, RZ ;  /* 0x0000000508037227 */ /* 0x000fca00078e00ff */
[----:B------:R-:W-:-:S05]  /*0160*/  IADD3 R2, PT, PT, -R3, RZ, RZ ;  /* 0x000000ff03027210 */ /* 0x000fca0007ffe1ff */
[----:B------:R-:W-:-:S05]  /*0170*/  IMAD R5, R10, R2, R5 ;  /* 0x000000020a057224 */ /* 0x000fca00078e0205 */
[----:B------:R-:W-:-:S13]  /*0180*/  ISETP.GE.U32.AND P0, PT, R5, R10, PT ;  /* 0x0000000a0500720c */ /* 0x000fda0003f06070 */
[----:B------:R-:W-:Y:S02]  /*0190*/  @P0 IMAD.IADD R5, R5, 0x1, -R10 ;  /* 0x0000000105050824 */ /* 0x000fe400078e0a0a */
[----:B------:R-:W-:-:S03]  /*01a0*/  @P0 VIADD R3, R3, 0x1 ;  /* 0x0000000103030836 */ /* 0x000fc60000000000 */
[----:B------:R-:W-:-:S13]  /*01b0*/  ISETP.GE.U32.AND P1, PT, R5, R10, PT ;  /* 0x0000000a0500720c */ /* 0x000fda0003f26070 */
[----:B------:R-:W-:Y:S01]  /*01c0*/  @P1 VIADD R3, R3, 0x1 ;  /* 0x0000000103031836 */ /* 0x000fe20000000000 */
[----:B------:R-:W-:-:S04]  /*01d0*/  @!P2 LOP3.LUT R3, RZ, R10, RZ, 0x33, !PT ;  /* 0x0000000aff03a212 */ /* 0x000fc800078e33ff */
[----:B------:R-:W-:-:S04]  /*01e0*/  IADD3 R3, PT, PT, R6, R3, RZ ;  /* 0x0000000306037210 */ /* 0x000fc80007ffe0ff */
[C---:B------:R-:W-:Y:S02]  /*01f0*/  LOP3.LUT R2, R3.reuse, 0x3, RZ, 0xc0, !PT ;  /* 0x0000000303027812 */ /* 0x040fe400078ec0ff */
[----:B------:R-:W-:Y:S02]  /*0200*/  ISETP.GE.U32.AND P1, PT, R3, 0x3, PT ;  /* 0x000000030300780c */ /* 0x000fe40003f26070 */
[----:B------:R-:W-:Y:S01]  /*0210*/  ISETP.NE.AND P0, PT, R2, 0x3, PT ;  /* 0x000000030200780c */ /* 0x000fe20003f05270 */
[----:B------:R-:W-:-:S12]  /*0220*/  IMAD.MOV.U32 R2, RZ, RZ, R0 ;  /* 0x000000ffff027224 */ /* 0x000fd800078e0000 */
[----:B------:R-:W-:Y:S05]  /*0230*/  @!P0 BRA `(.L_x_26) ;  /* 0x0000000000348947 */ /* 0x000fea0003800000 */
[----:B------:R-:W0:Y:S01]  /*0240*/  S2UR UR5, SR_CgaCtaId ;  /* 0x00000000000579c3 */ /* 0x000e220000008800 */
[----:B------:R-:W-:Y:S01]  /*0250*/  VIADD R2, R3, 0x1 ;  /* 0x0000000103027836 */ /* 0x000fe20000000000 */
[----:B------:R-:W-:-:S04]  /*0260*/  UMOV UR4, 0x400 ;  /* 0x0000040000047882 */ /* 0x000fc80000000000 */
[----:B------:R-:W-:-:S05]  /*0270*/  LOP3.LUT R3, R2, 0x3, RZ, 0xc0, !PT ;  /* 0x0000000302037812 */ /* 0x000fca00078ec0ff */
[----:B------:R-:W-:Y:S02]  /*0280*/  IMAD R2, R3, R10, R0 ;  /* 0x0000000a03027224 */ /* 0x000fe400078e0200 */
[----:B------:R-:W-:Y:S01]  /*0290*/  IMAD.MOV R4, RZ, RZ, -R3 ;  /* 0x000000ffff047224 */ /* 0x000fe200078e0a03 */
[----:B0-----:R-:W-:-:S06]  /*02a0*/  ULEA UR4, UR5, UR4, 0x18 ;  /* 0x0000000405047291 */ /* 0x001fcc000f8ec0ff */
[----:B------:R-:W-:-:S07]  /*02b0*/  LEA R3, R0, UR4, 0x2 ;  /* 0x0000000400037c11 */ /* 0x000fce000f8e10ff */
.L_x_27:
[----:B------:R-:W-:Y:S01]  /*02c0*/  IADD3 R4, PT, PT, R4, 0x1, RZ ;  /* 0x0000000104047810 */ /* 0x000fe20007ffe0ff */
[----:B------:R0:W-:Y:S03]  /*02d0*/  STS [R3], RZ ;  /* 0x000000ff03007388 */ /* 0x0001e60000000800 */
[----:B------:R-:W-:Y:S01]  /*02e0*/  ISETP.NE.AND P0, PT, R4, RZ, PT ;  /* 0x000000ff0400720c */ /* 0x000fe20003f05270 */
[----:B0-----:R-:W-:-:S12]  /*02f0*/  IMAD R3, R10, 0x4, R3 ;  /* 0x000000040a037824 */ /* 0x001fd800078e0203 */
[----:B------:R-:W-:Y:S05]  /*0300*/  @P0 BRA `(.L_x_27) ;  /* 0xfffffffc00ec0947 */ /* 0x000fea000383ffff */
.L_x_26:
[----:B------:R-:W-:Y:S05]  /*0310*/  BSYNC.RECONVERGENT B1 ;  /* 0x0000000000017941 */ /* 0x000fea0003800200 */
.L_x_25:
[----:B------:R-:W-:Y:S05]  /*0320*/  @!P1 BRA `(.L_x_24) ;  /* 0x00000000003c9947 */ /* 0x000fea0003800000 */
[----:B------:R-:W0:Y:S01]  /*0330*/  S2UR UR5, SR_CgaCtaId ;  /* 0x00000000000579c3 */ /* 0x000e220000008800 */
[----:B------:R-:W-:Y:S02]  /*0340*/  UMOV UR4, 0x400 ;  /* 0x0000040000047882 */ /* 0x000fe40000000000 */
[----:B0-----:R-:W-:-:S06]  /*0350*/  ULEA UR4, UR5, UR4, 0x18 ;  /* 0x0000000405047291 */ /* 0x001fcc000f8ec0ff */
[----:B------:R-:W-:-:S07]  /*0360*/  LEA R3, R2, UR4, 0x2 ;  /* 0x0000000402037c11 */ /* 0x000fce000f8e10ff */
.L_x_28:
[C-C-:B-1----:R-:W-:Y:S01]  /*0370*/  IMAD R4, R10.reuse, 0x4, R3.reuse ;  /* 0x000000040a047824 */ /* 0x142fe200078e0203 */
[----:B------:R0:W-:Y:S01]  /*0380*/  STS [R3], RZ ;  /* 0x000000ff03007388 */ /* 0x0001e20000000800 */
[C-C-:B------:R-:W-:Y:S01]  /*0390*/  IMAD R5, R10.reuse, 0x8, R3.reuse ;  /* 0x000000080a057824 */ /* 0x140fe200078e0203 */
[C---:B------:R-:W-:Y:S01]  /*03a0*/  LEA R2, R10.reuse, R2, 0x2 ;  /* 0x000000020a027211 */ /* 0x040fe200078e10ff */
[--C-:B------:R-:W-:Y:S01]  /*03b0*/  IMAD R6, R10, 0xc, R3.reuse ;  /* 0x0000000c0a067824 */ /* 0x100fe200078e0203 */
[----:B------:R1:W-:Y:S02]  /*03c0*/  STS [R4], RZ ;  /* 0x000000ff04007388 */ /* 0x0003e40000000800 */
[----:B------:R-:W-:Y:S02]  /*03d0*/  ISETP.GE.U32.AND P0, PT, R2, 0x100, PT ;  /* 0x000001000200780c */ /* 0x000fe40003f06070 */
[----:B------:R1:W-:Y:S01]  /*03e0*/  STS [R5], RZ ;  /* 0x000000ff05007388 */ /* 0x0003e20000000800 */
[----:B0-----:R-:W-:-:S03]  /*03f0*/  IMAD R3, R10, 0x10, R3 ;  /* 0x000000100a037824 */ /* 0x001fc600078e0203 */
[----:B------:R1:W-:Y:S07]  /*0400*/  STS [R6], RZ ;  /* 0x000000ff06007388 */ /* 0x0003ee0000000800 */
[----:B------:R-:W-:Y:S05]  /*0410*/  @!P0 BRA `(.L_x_28) ;  /* 0xfffffffc00d48947 */ /* 0x000fea000383ffff */
.L_x_24:
[----:B------:R-:W-:Y:S05]  /*0420*/  BSYNC.RECONVERGENT B0 ;  /* 0x0000000000007941 */ /* 0x000fea0003800200 */
.L_x_23:
[----:B------:R-:W0:Y:S01]  /*0430*/  S2UR UR4, SR_CTAID.X ;  /* 0x00000000000479c3 */ /* 0x000e220000002500 */
[----:B------:R-:W2:Y:S01]  /*0440*/  LDCU UR5, c[0x0][0x390] ;  /* 0x00007200ff0577ac */ /* 0x000ea20008000800 */
[----:B------:R-:W-:Y:S01]  /*0450*/  BSSY.RECONVERGENT B0, `(.L_x_29) ;  /* 0x0000026000007945 */ /* 0x000fe20003800200 */
[----:B-1----:R-:W-:Y:S01]  /*0460*/  IMAD.MOV.U32 R6, RZ, RZ, 0x100 ;  /* 0x00000100ff067424 */ /* 0x002fe200078e00ff */
[----:B------:R-:W1:Y:S01]  /*0470*/  LDCU.64 UR6, c[0x0][0x358] ;  /* 0x00006b00ff0677ac */ /* 0x000e620008000a00 */
[----:B------:R-:W-:-:S03]  /*0480*/  IMAD.MOV.U32 R7, RZ, RZ, RZ ;  /* 0x000000ffff077224 */ /* 0x000fc600078e00ff */
[----:B------:R-:W0:Y:S01]  /*0490*/  LDC R3, c[0x0][0x360] ;  /* 0x0000d800ff037b82 */ /* 0x000e220000000800 */
[----:B------:R-:W3:Y:S01]  /*04a0*/  LDCU UR10, c[0x0][0x390] ;  /* 0x00007200ff0a77ac */ /* 0x000ee20008000800 */
[----:B------:R-:W4:Y:S01]  /*04b0*/  LDCU.64 UR8, c[0x0][0x380] ;  /* 0x00007000ff0877ac */ /* 0x000f220008000a00 */
[----:B0-----:R-:W-:-:S05]  /*04c0*/  IMAD R2, R3, UR4, R0 ;  /* 0x0000000403027c24 */ /* 0x001fca000f8e0200 */
[----:B------:R-:W-:Y:S01]  /*04d0*/  BAR.SYNC.DEFER_BLOCKING 0x0 ;  /* 0x0000000000007b1d */ /* 0x000fe20000010000 */
[----:B--2---:R-:W-:-:S13]  /*04e0*/  ISETP.GE.U32.AND P0, PT, R2, UR5, PT ;  /* 0x0000000502007c0c */ /* 0x004fda000bf06070 */
[----:B-1-34-:R-:W-:Y:S05]  /*04f0*/  @P0 BRA `(.L_x_30) ;  /* 0x00000000006c0947 */ /* 0x01afea0003800000 */
[----:B------:R-:W0:Y:S01]  /*0500*/  LDCU UR4, c[0x0][0x370] ;  /* 0x00006e00ff0477ac */ /* 0x000e220008000800 */
[----:B------:R-:W-:Y:S02]  /*0510*/  HFMA2 R7, -RZ, RZ, 0, 0 ;  /* 0x00000000ff077431 */ /* 0x000fe400000001ff */
[----:B------:R-:W-:Y:S02]  /*0520*/  IMAD.MOV.U32 R6, RZ, RZ, 0x100 ;  /* 0x00000100ff067424 */ /* 0x000fe400078e00ff */
[----:B0-----:R-:W-:-:S07]  /*0530*/  IMAD R9, R3, UR4, RZ ;  /* 0x0000000403097c24 */ /* 0x001fce000f8e02ff */
.L_x_34:
[----:B0-----:R-:W-:-:S05]  /*0540*/  IADD3 R4, P0, PT, R2, UR8, RZ ;  /* 0x0000000802047c10 */ /* 0x001fca000ff1e0ff */
[----:B------:R-:W-:-:S06]  /*0550*/  IMAD.X R5, RZ, RZ, UR9, P0 ;  /* 0x00000009ff057e24 */ /* 0x000fcc00080e06ff */
[----:B------:R-:W2:Y:S01]  /*0560*/  LDG.E.U8 R5, desc[UR6][R4.64] ;  /* 0x0000000604057981 */ /* 0x000ea2000c1e1100 */
[----:B------:R-:W-:Y:S01]  /*0570*/  IMAD.IADD R2, R9, 0x1, R2 ;  /* 0x0000000109027824 */ /* 0x000fe200078e0202 */
[----:B------:R-:W-:Y:S01]  /*0580*/  BSSY.RECONVERGENT B1, `(.L_x_31) ;  /* 0x0000011000017945 */ /* 0x000fe20003800200 */
[----:B------:R-:W-:Y:S01]  /*0590*/  MOV R8, R6 ;  /* 0x0000000600087202 */ /* 0x000fe20000000f00 */
[----:B------:R-:W-:Y:S02]  /*05a0*/  IMAD.MOV.U32 R11, RZ, RZ, R7 ;  /* 0x000000ffff0b7224 */ /* 0x000fe400078e0007 */
[----:B------:R-:W-:Y:S02]  /*05b0*/  ISETP.GE.U32.AND P1, PT, R2, UR10, PT ;  /* 0x0000000a02007c0c */ /* 0x000fe4000bf26070 */
[----:B--2---:R-:W-:-:S13]  /*05c0*/  ISETP.NE.AND P0, PT, R6, R5, PT ;  /* 0x000000050600720c */ /* 0x004fda0003f05270 */
[----:B------:R-:W-:Y:S05]  /*05d0*/  @!P0 BRA `(.L_x_32) ;  /* 0x0000000000288947 */ /* 0x000fea0003800000 */
[----:B------:R-:W-:Y:S01]  /*05e0*/  ISETP.NE.AND P0, PT, R8, 0x100, PT ;  /* 0x000001000800780c */ /* 0x000fe20003f05270 */
[----:B------:R-:W-:Y:S02]  /*05f0*/  IMAD.MOV.U32 R6, RZ, RZ, R5 ;  /* 0x000000ffff067224 */ /* 0x000fe400078e0005 */
[----:B------:R-:W-:-:S10]  /*0600*/  IMAD.MOV.U32 R7, RZ, RZ, 0x1 ;  /* 0x00000001ff077424 */ /* 0x000fd400078e00ff */
[----:B------:R-:W-:Y:S05]  /*0610*/  @!P0 BRA `(.L_x_33) ;  /* 0x00000000001c8947 */ /* 0x000fea0003800000 */
[----:B------:R-:W0:Y:S01]  /*0620*/  S2UR UR5, SR_CgaCtaId ;  /* 0x00000000000579c3 */ /* 0x000e220000008800 */
[----:B------:R-:W-:Y:S02]  /*0630*/  UMOV UR4, 0x400 ;  /* 0x0000040000047882 */ /* 0x000fe40000000000 */
[----:B0-----:R-:W-:-:S06]  /*0640*/  ULEA UR4, UR5, UR4, 0x18 ;  /* 0x0000000405047291 */ /* 0x001fcc000f8ec0ff */
[----:B------:R-:W-:-:S05]  /*0650*/  LEA R4, R8, UR4, 0x2 ;  /* 0x0000000408047c11 */ /* 0x000fca000f8e10ff */
[----:B------:R0:W-:Y:S01]  /*0660*/  ATOMS.ADD RZ, [R4], R11 ;  /* 0x0000000b04ff738c */ /* 0x0001e20000000000 */
[----:B------:R-:W-:Y:S05]  /*0670*/  BRA `(.L_x_33) ;  /* 0x0000000000047947 */ /* 0x000fea0003800000 */
.L_x_32:
[----:B------:R-:W-:-:S07]  /*0680*/  IADD3 R7, PT, PT, R7, 0x1, RZ ;  /* 0x0000000107077810 */ /* 0x000fce0007ffe0ff */
.L_x_33:
[----:B------:R-:W-:Y:S05]  /*0690*/  BSYNC.RECONVERGENT B1 ;  /* 0x0000000000017941 */ /* 0x000fea0003800200 */
.L_x_31:
[----:B------:R-:W-:Y:S05]  /*06a0*/  @!P1 BRA `(.L_x_34) ;  /* 0xfffffffc00a49947 */ /* 0x000fea000383ffff */
.L_x_30:
[----:B------:R-:W-:Y:S05]  /*06b0*/  BSYNC.RECONVERGENT B0 ;  /* 0x0000000000007941 */ /* 0x000fea0003800200 */
.L_x_29:
[----:B------:R-:W-:Y:S01]  /*06c0*/  ISETP.NE.AND P0, PT, R7, RZ, PT ;  /* 0x000000ff0700720c */ /* 0x000fe20003f05270 */
[----:B------:R-:W-:Y:S01]  /*06d0*/  BSSY.RECONVERGENT B0, `(.L_x_35) ;  /* 0x0000008000007945 */ /* 0x000fe20003800200 */
[----:B------:R-:W-:-:S11]  /*06e0*/  ISETP.GT.U32.AND P1, PT, R0, 0xff, PT ;  /* 0x000000ff0000780c */ /* 0x000fd60003f24070 */
[----:B------:R-:W-:Y:S05]  /*06f0*/  @!P0 BRA `(.L_x_36) ;  /* 0x0000000000148947 */ /* 0x000fea0003800000 */
[----:B------:R-:W1:Y:S01]  /*0700*/  S2UR UR5, SR_CgaCtaId ;  /* 0x00000000000579c3 */ /* 0x000e620000008800 */
[----:B------:R-:W-:Y:S02]  /*0710*/  UMOV UR4, 0x400 ;  /* 0x0000040000047882 */ /* 0x000fe40000000000 */
[----:B-1----:R-:W-:-:S06]  /*0720*/  ULEA UR4, UR5, UR4, 0x18 ;  /* 0x0000000405047291 */ /* 0x002fcc000f8ec0ff */
[----:B------:R-:W-:-:S05]  /*0730*/  LEA R6, R6, UR4, 0x2 ;  /* 0x0000000406067c11 */ /* 0x000fca000f8e10ff */
[----:B------:R1:W-:Y:S02]  /*0740*/  ATOMS.ADD RZ, [R6], R7 ;  /* 0x0000000706ff738c */ /* 0x0003e40000000000 */
.L_x_36:
[----:B------:R-:W-:Y:S05]  /*0750*/  BSYNC.RECONVERGENT B0 ;  /* 0x0000000000007941 */ /* 0x000fea0003800200 */
.L_x_35:
[----:B------:R-:W-:Y:S06]  /*0760*/  BAR.SYNC.DEFER_BLOCKING 0x0 ;  /* 0x0000000000007b1d */ /* 0x000fec0000010000 */
[----:B------:R-:W-:Y:S05]  /*0770*/  @P1 EXIT ;  /* 0x000000000000194d */ /* 0x000fea0003800000 */
[----:B------:R-:W2:Y:S01]  /*0780*/  I2F.U32.RP R8, R3 ;  /* 0x0000000300087306 */ /* 0x000ea20000209000 */
[----:B------:R-:W-:Y:S01]  /*0790*/  IMAD.IADD R2, R0, 0x1, R3 ;  /* 0x0000000100027824 */ /* 0x000fe200078e0203 */
[----:B------:R-:W-:Y:S01]  /*07a0*/  ISETP.NE.U32.AND P2, PT, R3, RZ, PT ;  /* 0x000000ff0300720c */ /* 0x000fe20003f45070 */
[----:B------:R-:W-:Y:S03]  /*07b0*/  BSSY.RECONVERGENT B0, `(.L_x_37) ;  /* 0x000002e000007945 */ /* 0x000fe60003800200 */
[C---:B------:R-:W-:Y:S02]  /*07c0*/  ISETP.GE.U32.AND P0, PT, R2.reuse, 0x100, PT ;  /* 0x000001000200780c */ /* 0x040fe40003f06070 */
[----:B-1----:R-:W-:Y:S01]  /*07d0*/  VIMNMX.U32 R7, PT, PT, R2, 0x100, !PT ;  /* 0x0000010002077848 */ /* 0x002fe20007fe0000 */
[----:B--2---:R-:W0:Y:S02]  /*07e0*/  MUFU.RCP R8, R8 ;  /* 0x0000000800087308 */ /* 0x004e240000001000 */
[----:B0-----:R-:W-:-:S06]  /*07f0*/  VIADD R4, R8, 0xffffffe ;  /* 0x0ffffffe08047836 */ /* 0x001fcc0000000000 */
[----:B------:R0:W1:Y:S02]  /*0800*/  F2I.FTZ.U32.TRUNC.NTZ R5, R4 ;  /* 0x0000000400057305 */ /* 0x000064000021f000 */
[----:B0-----:R-:W-:Y:S01]  /*0810*/  MOV R4, RZ ;  /* 0x000000ff00047202 */ /* 0x001fe20000000f00 */
[----:B-1----:R-:W-:-:S04]  /*0820*/  IMAD.MOV R6, RZ, RZ, -R5 ;  /* 0x000000ffff067224 */ /* 0x002fc800078e0a05 */
[----:B------:R-:W-:Y:S01]  /*0830*/  IMAD R9, R6, R3, RZ ;  /* 0x0000000306097224 */ /* 0x000fe200078e02ff */
[----:B------:R-:W-:-:S03]  /*0840*/  SEL R6, RZ, 0x1, P0 ;  /* 0x00000001ff067807 */ /* 0x000fc60000000000 */
[----:B------:R-:W-:Y:S01]  /*0850*/  IMAD.HI.U32 R5, R5, R9, R4 ;  /* 0x0000000905057227 */ /* 0x000fe200078e0004 */
[----:B------:R-:W-:-:S05]  /*0860*/  IADD3 R2, PT, PT, R7, -R2, -R6 ;  /* 0x8000000207027210 */ /* 0x000fca0007ffe806 */
[----:B------:R-:W-:-:S04]  /*0870*/  IMAD.HI.U32 R5, R5, R2, RZ ;  /* 0x0000000205057227 */ /* 0x000fc800078e00ff */
[----:B------:R-:W-:-:S04]  /*0880*/  IMAD.MOV R4, RZ, RZ, -R5 ;  /* 0x000000ffff047224 */ /* 0x000fc800078e0a05 */
[----:B------:R-:W-:-:S05]  /*0890*/  IMAD R2, R3, R4, R2 ;  /* 0x0000000403027224 */ /* 0x000fca00078e0202 */
[----:B------:R-:W-:-:S13]  /*08a0*/  ISETP.GE.U32.AND P0, PT, R2, R3, PT ;  /* 0x000000030200720c */ /* 0x000fda0003f06070 */
[----:B------:R-:W-:Y:S02]  /*08b0*/  @P0 IMAD.IADD R2, R2, 0x1, -R3 ;  /* 0x0000000102020824 */ /* 0x000fe400078e0a03 */
[----:B------:R-:W-:-:S03]  /*08c0*/  @P0 VIADD R5, R5, 0x1 ;  /* 0x0000000105050836 */ /* 0x000fc60000000000 */
[----:B------:R-:W-:-:S13]  /*08d0*/  ISETP.GE.U32.AND P1, PT, R2, R3, PT ;  /* 0x000000030200720c */ /* 0x000fda0003f26070 */
[----:B------:R-:W-:Y:S02]  /*08e0*/  @P1 IADD3 R5, PT, PT, R5, 0x1, RZ ;  /* 0x0000000105051810 */ /* 0x000fe40007ffe0ff */
[----:B------:R-:W-:-:S05]  /*08f0*/  @!P2 LOP3.LUT R5, RZ, R3, RZ, 0x33, !PT ;  /* 0x00000003ff05a212 */ /* 0x000fca00078e33ff */
[----:B------:R-:W-:-:S05]  /*0900*/  IMAD.IADD R8, R6, 0x1, R5 ;  /* 0x0000000106087824 */ /* 0x000fca00078e0205 */
[----:B------:R-:W-:-:S04]  /*0910*/  LOP3.LUT R2, R8, 0x3, RZ, 0xc0, !PT ;  /* 0x0000000308027812 */ /* 0x000fc800078ec0ff */
[----:B------:R-:W-:-:S13]  /*0920*/  ISETP.NE.AND P0, PT, R2, 0x3, PT ;  /* 0x000000030200780c */ /* 0x000fda0003f05270 */
[----:B------:R-:W-:Y:S05]  /*0930*/  @!P0 BRA `(.L_x_38) ;  /* 0x0000000000548947 */ /* 0x000fea0003800000 */
[----:B------:R-:W0:Y:S01]  /*0940*/  S2UR UR5, SR_CgaCtaId ;  /* 0x00000000000579c3 */ /* 0x000e220000008800 */
[----:B------:R-:W-:Y:S01]  /*0950*/  VIADD R2, R8, 0x1 ;  /* 0x0000000108027836 */ /* 0x000fe20000000000 */
[----:B------:R-:W-:-:S04]  /*0960*/  UMOV UR4, 0x400 ;  /* 0x0000040000047882 */ /* 0x000fc80000000000 */
[----:B------:R-:W-:Y:S02]  /*0970*/  LOP3.LUT R2, R2, 0x3, RZ, 0xc0, !PT ;  /* 0x0000000302027812 */ /* 0x000fe400078ec0ff */
[----:B------:R-:W1:Y:S03]  /*0980*/  LDC.64 R4, c[0x0][0x388] ;  /* 0x0000e200ff047b82 */ /* 0x000e660000000a00 */
[----:B------:R-:W-:Y:S01]  /*0990*/  IMAD.MOV R7, RZ, RZ, -R2 ;  /* 0x000000ffff077224 */ /* 0x000fe200078e0a02 */
[----:B0-----:R-:W-:-:S06]  /*09a0*/  ULEA UR4, UR5, UR4, 0x18 ;  /* 0x0000000405047291 */ /* 0x001fcc000f8ec0ff */
[C---:B------:R-:W-:Y:S01]  /*09b0*/  LEA R6, R0.reuse, UR4, 0x2 ;  /* 0x0000000400067c11 */ /* 0x040fe2000f8e10ff */
[----:B-1----:R-:W-:-:S04]  /*09c0*/  IMAD.WIDE.U32 R4, R0, 0x4, R4 ;  /* 0x0000000400047825 */ /* 0x002fc800078e0004 */
[----:B------:R-:W-:-:S07]  /*09d0*/  IMAD R0, R2, R3, R0 ;  /* 0x0000000302007224 */ /* 0x000fce00078e0200 */
.L_x_41:
[----:B------:R-:W0:Y:S01]  /*09e0*/  LDS R9, [R6] ;  /* 0x0000000006097984 */ /* 0x000e220000000800 */
[----:B------:R-:W-:Y:S01]  /*09f0*/  IADD3 R7, PT, PT, R7, 0x1, RZ ;  /* 0x0000000107077810 */ /* 0x000fe20007ffe0ff */
[----:B------:R-:W-:Y:S03]  /*0a00*/  BSSY.RECONVERGENT B1, `(.L_x_39) ;  /* 0x0000005000017945 */ /* 0x000fe60003800200 */
[----:B------:R-:W-:Y:S02]  /*0a10*/  ISETP.NE.AND P1, PT, R7, RZ, PT ;  /* 0x000000ff0700720c */ /* 0x000fe40003f25270 */
[----:B0-----:R-:W-:-:S13]  /*0a20*/  ISETP.NE.AND P0, PT, R9, RZ, PT ;  /* 0x000000ff0900720c */ /* 0x001fda0003f05270 */
[----:B------:R-:W-:Y:S05]  /*0a30*/  @!P0 BRA `(.L_x_40) ;  /* 0x0000000000048947 */ /* 0x000fea0003800000 */
[----:B------:R0:W-:Y:S02]  /*0a40*/  REDG.E.ADD.STRONG.GPU desc[UR6][R4.64], R9 ;  /* 0x000000090400798e */ /* 0x0001e4000c12e106 */
.L_x_40:
[----:B------:R-:W-:Y:S05]  /*0a50*/  BSYNC.RECONVERGENT B1 ;  /* 0x0000000000017941 */ /* 0x000fea0003800200 */
.L_x_39:
[C---:B------:R-:W-:Y:S02]  /*0a60*/  IMAD R6, R3.reuse, 0x4, R6 ;  /* 0x0000000403067824 */ /* 0x040fe400078e0206 */
[----:B0-----:R-:W-:Y:S01]  /*0a70*/  IMAD.WIDE.U32 R4, R3, 0x4, R4 ;  /* 0x0000000403047825 */ /* 0x001fe200078e0004 */
[----:B------:R-:W-:Y:S06]  /*0a80*/  @P1 BRA `(.L_x_41) ;  /* 0xfffffffc00d41947 */ /* 0x000fec000383ffff */
.L_x_38:
[----:B------:R-:W-:Y:S05]  /*0a90*/  BSYNC.RECONVERGENT B0 ;  /* 0x0000000000007941 */ /* 0x000fea0003800200 */
.L_x_37:
[----:B------:R-:W-:-:S13]  /*0aa0*/  ISETP.GE.U32.AND P0, PT, R8, 0x3, PT ;  /* 0x000000030800780c */ /* 0x000fda0003f06070 */
[----:B------:R-:W-:Y:S05]  /*0ab0*/  @!P0 EXIT ;  /* 0x000000000000894d */ /* 0x000fea0003800000 */
[----:B------:R-:W0:Y:S01]  /*0ac0*/  S2UR UR5, SR_CgaCtaId ;  /* 0x00000000000579c3 */ /* 0x000e220000008800 */
[----:B------:R-:W-:Y:S01]  /*0ad0*/  UMOV UR4, 0x400 ;  /* 0x0000040000047882 */ /* 0x000fe20000000000 */
[C-C-:B------:R-:W-:Y:S02]  /*0ae0*/  IMAD R2, R3.reuse, 0x2, R0.reuse ;  /* 0x0000000203027824 */ /* 0x140fe400078e0200 */
[----:B------:R-:W-:Y:S02]  /*0af0*/  IMAD R8, R3, 0x3, R0 ;  /* 0x0000000303087824 */ /* 0x000fe400078e0200 */
[----:B------:R-:W-:Y:S02]  /*0b00*/  IMAD.IADD R9, R0, 0x1, R3 ;  /* 0x0000000100097824 */ /* 0x000fe400078e0203 */
[----:B------:R-:W1:Y:S01]  /*0b10*/  LDC.64 R4, c[0x0][0x388] ;  /* 0x0000e200ff047b82 */ /* 0x000e620000000a00 */
[----:B0-----:R-:W-:-:S06]  /*0b20*/  ULEA UR4, UR5, UR4, 0x18 ;  /* 0x0000000405047291 */ /* 0x001fcc000f8ec0ff */
[----:B------:R-:W-:-:S07]  /*0b30*/  LEA R10, R0, UR4, 0x2 ;  /* 0x00000004000a7c11 */ /* 0x000fce000f8e10ff */
.L_x_50:
[----:B0-----:R-:W0:Y:S01]  /*0b40*/  LDS R13, [R10] ;  /* 0x000000000a0d7984 */ /* 0x001e220000000800 */
[C-C-:B----4-:R-:W-:Y:S01]  /*0b50*/  IMAD R11, R3.reuse, 0xc, R10.reuse ;  /* 0x0000000c030b7824 */ /* 0x150fe200078e020a */
[C---:B--23--:R-:W-:Y:S01]  /*0b60*/  LEA R6, R3.reuse, R10, 0x2 ;  /* 0x0000000a03067211 */ /* 0x04cfe200078e10ff */
[----:B------:R-:W-:Y:S01]  /*0b70*/  IMAD R7, R3, 0x8, R10 ;  /* 0x0000000803077824 */ /* 0x000fe200078e020a */
[----:B------:R-:W-:Y:S03]  /*0b80*/  BSSY.RECONVERGENT B0, `(.L_x_42) ;  /* 0x000000b000007945 */ /* 0x000fe60003800200 */
[----:B------:R-:W2:Y:S04]  /*0b90*/  LDS R15, [R6] ;  /* 0x00000000060f7984 */ /* 0x000ea80000000800 */
[----:B------:R-:W3:Y:S04]  /*0ba0*/  LDS R17, [R7] ;  /* 0x0000000007117984 */ /* 0x000ee80000000800 */
[----:B------:R-:W4:Y:S01]  /*0bb0*/  LDS R11, [R11] ;  /* 0x000000000b0b7984 */ /* 0x000f220000000800 */
[----:B0-----:R-:W-:-:S02]  /*0bc0*/  ISETP.NE.AND P0, PT, R13, RZ, PT ;  /* 0x000000ff0d00720c */ /* 0x001fc40003f05270 */
[----:B--2---:R-:W-:Y:S02]  /*0bd0*/  ISETP.NE.AND P1, PT, R15, RZ, PT ;  /* 0x000000ff0f00720c */ /* 0x004fe40003f25270 */
[----:B---3--:R-:W-:Y:S02]  /*0be0*/  ISETP.NE.AND P2, PT, R17, RZ, PT ;  /* 0x000000ff1100720c */ /* 0x008fe40003f45270 */
[----:B----4-:R-:W-:-:S07]  /*0bf0*/  ISETP.NE.AND P3, PT, R11, RZ, PT ;  /* 0x000000ff0b00720c */ /* 0x010fce0003f65270 */
[----:B------:R-:W-:Y:S06]  /*0c00*/  @!P0 BRA `(.L_x_43) ;  /* 0x0000000000088947 */ /* 0x000fec0003800000 */
[----:B-1----:R-:W-:-:S05]  /*0c10*/  IMAD.WIDE.U32 R6, R0, 0x4, R4 ;  /* 0x0000000400067825 */ /* 0x002fca00078e0004 */
[----:B------:R0:W-:Y:S02]  /*0c20*/  REDG.E.ADD.STRONG.GPU desc[UR6][R6.64], R13 ;  /* 0x0000000d0600798e */ /* 0x0001e4000c12e106 */
.L_x_43:
[----:B------:R-:W-:Y:S05]  /*0c30*/  BSYNC.RECONVERGENT B0 ;  /* 0x0000000000007941 */ /* 0x000fea0003800200 */
.L_x_42:
[----:B------:R-:W-:Y:S04]  /*0c40*/  BSSY.RECONVERGENT B0, `(.L_x_44) ;  /* 0x0000004000007945 */ /* 0x000fe80003800200 */
[----:B------:R-:W-:Y:S05]  /*0c50*/  @!P1 BRA `(.L_x_45) ;  /* 0x0000000000089947 */ /* 0x000fea0003800000 */
[----:B01----:R-:W-:-:S05]  /*0c60*/  IMAD.WIDE.U32 R6, R9, 0x4, R4 ;  /* 0x0000000409067825 */ /* 0x003fca00078e0004 */
[----:B------:R2:W-:Y:S02]  /*0c70*/  REDG.E.ADD.STRONG.GPU desc[UR6][R6.64], R15 ;  /* 0x0000000f0600798e */ /* 0x0005e4000c12e106 */
.L_x_45:
[----:B------:R-:W-:Y:S05]  /*0c80*/  BSYNC.RECONVERGENT B0 ;  /* 0x0000000000007941 */ /* 0x000fea0003800200 */
.L_x_44:
[----:B------:R-:W-:Y:S04]  /*0c90*/  BSSY.RECONVERGENT B0, `(.L_x_46) ;  /* 0x0000004000007945 */ /* 0x000fe80003800200 */
[----:B------:R-:W-:Y:S05]  /*0ca0*/  @!P2 BRA `(.L_x_47) ;  /* 0x000000000008a947 */ /* 0x000fea0003800000 */
[----:B012---:R-:W-:-:S05]  /*0cb0*/  IMAD.WIDE.U32 R6, R2, 0x4, R4 ;  /* 0x0000000402067825 */ /* 0x007fca00078e0004 */
[----:B------:R3:W-:Y:S02]  /*0cc0*/  REDG.E.ADD.STRONG.GPU desc[UR6][R6.64], R17 ;  /* 0x000000110600798e */ /* 0x0007e4000c12e106 */
.L_x_47:
[----:B------:R-:W-:Y:S05]  /*0cd0*/  BSYNC.RECONVERGENT B0 ;  /* 0x0000000000007941 */ /* 0x000fea0003800200 */
.L_x_46:
[----:B------:R-:W-:Y:S01]  /*0ce0*/  BSSY.RECONVERGENT B0, `(.L_x_48) ;  /* 0x0000005000007945 */ /* 0x000fe20003800200 */
[----:B------:R-:W-:-:S03]  /*0cf0*/  IADD3 R0, PT, PT, R3, R0, R3 ;  /* 0x0000000003007210 */ /* 0x000fc60007ffe003 */
[----:B------:R-:W-:Y:S05]  /*0d00*/  @!P3 BRA `(.L_x_49) ;  /* 0x000000000008b947 */ /* 0x000fea0003800000 */
[----:B0123--:R-:W-:-:S05]  /*0d10*/  IMAD.WIDE.U32 R6, R8, 0x4, R4 ;  /* 0x0000000408067825 */ /* 0x00ffca00078e0004 */
[----:B------:R4:W-:Y:S02]  /*0d20*/  REDG.E.ADD.STRONG.GPU desc[UR6][R6.64], R11 ;  /* 0x0000000b0600798e */ /* 0x0009e4000c12e106 */
.L_x_49:
[----:B------:R-:W-:Y:S05]  /*0d30*/  BSYNC.RECONVERGENT B0 ;  /* 0x0000000000007941 */ /* 0x000fea0003800200 */
.L_x_48:
[C---:B------:R-:W-:Y:S01]  /*0d40*/  IADD3 R0, PT, PT, R3.reuse, R0, R3 ;  /* 0x0000000003007210 */ /* 0x040fe20007ffe003 */
[C---:B------:R-:W-:Y:S01]  /*0d50*/  IMAD R2, R3.reuse, 0x4, R2 ;  /* 0x0000000403027824 */ /* 0x040fe200078e0202 */
[C---:B------:R-:W-:Y:S01]  /*0d60*/  LEA R9, R3.reuse, R9, 0x2 ;  /* 0x0000000903097211 */ /* 0x040fe200078e10ff */
[C---:B------:R-:W-:Y:S01]  /*0d70*/  IMAD R8, R3.reuse, 0x4, R8 ;  /* 0x0000000403087824 */ /* 0x040fe200078e0208 */
[----:B------:R-:W-:Y:S01]  /*0d80*/  ISETP.GE.U32.AND P0, PT, R0, 0x100, PT ;  /* 0x000001000000780c */ /* 0x000fe20003f06070 */
[----:B------:R-:W-:-:S12]  /*0d90*/  IMAD R10, R3, 0x10, R10 ;  /* 0x00000010030a7824 */ /* 0x000fd800078e020a */
[----:B------:R-:W-:Y:S05]  /*0da0*/  @!P0 BRA `(.L_x_50) ;  /* 0xfffffffc00648947 */ /* 0x000fea000383ffff */
[----:B------:R-:W-:Y:S05]  /*0db0*/  EXIT ;  /* 0x000000000000794d */ /* 0x000fea0003800000 */
.L_x_51:
        /* <DEDUP_REMOVED lines=12> */
.L_x_57:


//--------------------- .nv.shared._Z17EqualizeHistogramPhPKhPKjj --------------------------
	.section	.nv.shared._Z17EqualizeHistogramPhPKhPKjj,"aw",@nobits
	.sectionflags	@""
	.align	4
.nv.shared._Z17EqualizeHistogramPhPKhPKjj:
	.zero		2048


//--------------------- .nv.shared.reserved.0     --------------------------
	.section	.nv.shared.reserved.0,"aw",@nobits
	.weak		__nv_reservedSMEM_offset_0_alias
	.size		__nv_reservedSMEM_offset_0_alias, 0, 64
	.other		__nv_reservedSMEM_offset_0_alias,@"STO_CUDA_RESERVED_SHARED STV_DEFAULT"
__nv_reservedSMEM_offset_0_alias:
	.zero		0
	.zero		64


//--------------------- .nv.shared._Z12NormalizeCdfPjj --------------------------
	.section	.nv.shared._Z12NormalizeCdfPjj,"aw",@nobits
	.sectionflags	@""
	.align	4
.nv.shared._Z12NormalizeCdfPjj:
	.zero		1032


//--------------------- .nv.shared._Z13BrentKungScanPjPKj --------------------------
	.section	.nv.shared._Z13BrentKungScanPjPKj,"aw",@nobits
	.sectionflags	@""
	.align	4
.nv.shared._Z13BrentKungScanPjPKj:
	.zero		2048


//--------------------- .nv.shared._Z26KoggeStoneScanDoubleBufferPjPKj --------------------------
	.section	.nv.shared._Z26KoggeStoneScanDoubleBufferPjPKj,"aw",@nobits
	.sectionflags	@""
	.align	4
.nv.shared._Z26KoggeStoneScanDoubleBufferPjPKj:
	.zero		3072


//--------------------- .nv.shared._Z14KoggeStoneScanPjPKj --------------------------
	.section	.nv.shared._Z14KoggeStoneScanPjPKj,"aw",@nobits
	.sectionflags	@""
	.align	4
.nv.shared._Z14KoggeStoneScanPjPKj:
	.zero		2048


//--------------------- .nv.shared._Z18CalculateHistogramPKhPjj --------------------------
	.section	.nv.shared._Z18CalculateHistogramPKhPjj,"aw",@nobits
	.sectionflags	@""
	.align	4
.nv.shared._Z18CalculateHistogramPKhPjj:
	.zero		2048


//--------------------- .nv.constant0._Z17EqualizeHistogramPhPKhPKjj --------------------------
	.section	.nv.constant0._Z17EqualizeHistogramPhPKhPKjj,"a",@progbits
	.sectionflags	@""
	.align	4
.nv.constant0._Z17EqualizeHistogramPhPKhPKjj:
	.zero		924


//--------------------- .nv.constant0._Z12NormalizeCdfPjj --------------------------
	.section	.nv.constant0._Z12NormalizeCdfPjj,"a",@progbits
	.sectionflags	@""
	.align	4
.nv.constant0._Z12NormalizeCdfPjj:
	.zero		908


//--------------------- .nv.constant0._Z13BrentKungScanPjPKj --------------------------
	.section	.nv.constant0._Z13BrentKungScanPjPKj,"a",@progbits
	.sectionflags	@""
	.align	4
.nv.constant0._Z13BrentKungScanPjPKj:
	.zero		912


//--------------------- .nv.constant0._Z26KoggeStoneScanDoubleBufferPjPKj --------------------------
	.section	.nv.constant0._Z26KoggeStoneScanDoubleBufferPjPKj,"a",@progbits
	.sectionflags	@""
	.align	4
.nv.constant0._Z26KoggeStoneScanDoubleBufferPjPKj:
	.zero		912


//--------------------- .nv.constant0._Z14KoggeStoneScanPjPKj --------------------------
	.section	.nv.constant0._Z14KoggeStoneScanPjPKj,"a",@progbits
	.sectionflags	@""
	.align	4
.nv.constant0._Z14KoggeStoneScanPjPKj:
	.zero		912


//--------------------- .nv.constant0._Z18CalculateHistogramPKhPjj --------------------------
	.section	.nv.constant0._Z18CalculateHistogramPKhPjj,"a",@progbits
	.sectionflags	@""
	.align	4
.nv.constant0._Z18CalculateHistogramPKhPjj:
	.zero		916


//--------------------- SYMBOLS --------------------------

	.type		.nv.reservedSmem.offset0,@object
	.size		.nv.reservedSmem.offset0,0x4
	.type		.nv.reservedSmem.cap,@object
	.size		.nv.reservedSmem.cap,0x4
